//
// Generated by NVIDIA NVVM Compiler
//
// Compiler Build ID: CL-36424714
// Cuda compilation tools, release 13.0, V13.0.88
// Based on NVVM 20.0.0
//

.version 9.0
.target sm_100
.address_size 64

	// .globl	_Z13search_kernelPiiiiS_iiS_iS_i

.visible .entry _Z13search_kernelPiiiiS_iiS_iS_i(
	.param .u64 .ptr .align 1 _Z13search_kernelPiiiiS_iiS_iS_i_param_0,
	.param .u32 _Z13search_kernelPiiiiS_iiS_iS_i_param_1,
	.param .u32 _Z13search_kernelPiiiiS_iiS_iS_i_param_2,
	.param .u32 _Z13search_kernelPiiiiS_iiS_iS_i_param_3,
	.param .u64 .ptr .align 1 _Z13search_kernelPiiiiS_iiS_iS_i_param_4,
	.param .u32 _Z13search_kernelPiiiiS_iiS_iS_i_param_5,
	.param .u32 _Z13search_kernelPiiiiS_iiS_iS_i_param_6,
	.param .u64 .ptr .align 1 _Z13search_kernelPiiiiS_iiS_iS_i_param_7,
	.param .u32 _Z13search_kernelPiiiiS_iiS_iS_i_param_8,
	.param .u64 .ptr .align 1 _Z13search_kernelPiiiiS_iiS_iS_i_param_9,
	.param .u32 _Z13search_kernelPiiiiS_iiS_iS_i_param_10
)
{
	.reg .pred 	%p<57>;
	.reg .b32 	%r<285>;
	.reg .b64 	%rd<46>;

	ld.param.u64 	%rd10, [_Z13search_kernelPiiiiS_iiS_iS_i_param_0];
	ld.param.u32 	%r98, [_Z13search_kernelPiiiiS_iiS_iS_i_param_1];
	ld.param.u32 	%r99, [_Z13search_kernelPiiiiS_iiS_iS_i_param_2];
	ld.param.u32 	%r100, [_Z13search_kernelPiiiiS_iiS_iS_i_param_3];
	ld.param.u64 	%rd11, [_Z13search_kernelPiiiiS_iiS_iS_i_param_4];
	ld.param.u32 	%r104, [_Z13search_kernelPiiiiS_iiS_iS_i_param_5];
	ld.param.u32 	%r101, [_Z13search_kernelPiiiiS_iiS_iS_i_param_6];
	ld.param.u64 	%rd12, [_Z13search_kernelPiiiiS_iiS_iS_i_param_7];
	ld.param.u32 	%r102, [_Z13search_kernelPiiiiS_iiS_iS_i_param_8];
	ld.param.u64 	%rd13, [_Z13search_kernelPiiiiS_iiS_iS_i_param_9];
	ld.param.u32 	%r103, [_Z13search_kernelPiiiiS_iiS_iS_i_param_10];
	cvta.to.global.u64 	%rd1, %rd11;
	cvta.to.global.u64 	%rd2, %rd13;
	cvta.to.global.u64 	%rd3, %rd10;
	cvta.to.global.u64 	%rd4, %rd12;
	mov.u32 	%r105, %ctaid.x;
	mov.u32 	%r106, %ntid.x;
	mov.u32 	%r107, %tid.x;
	mad.lo.s32 	%r1, %r105, %r106, %r107;
	setp.ge.s32 	%p3, %r1, %r104;
	setp.lt.s32 	%p4, %r102, 1;
	or.pred  	%p5, %p3, %p4;
	@%p5 bra 	$L__BB0_72;
	mul.lo.s32 	%r2, %r101, %r1;
	add.s32 	%r3, %r99, 1;
	setp.gt.s32 	%p6, %r101, 0;
	mul.lo.s32 	%r4, %r103, %r1;
	@%p6 bra 	$L__BB0_6;
	mov.b32 	%r279, 0;
$L__BB0_3:
	mul.wide.u32 	%rd14, %r279, 4;
	add.s64 	%rd15, %rd4, %rd14;
	ld.global.u32 	%r281, [%rd15];
	add.s32 	%r279, %r279, 1;
	ld.global.u32 	%r109, [%rd15+4];
	sub.s32 	%r280, %r109, %r281;
	setp.lt.s32 	%p7, %r280, 1;
	@%p7 bra 	$L__BB0_71;
$L__BB0_4:
	shr.u32 	%r110, %r280, 1;
	add.s32 	%r282, %r110, %r281;
	mul.lo.s32 	%r111, %r282, %r100;
	mul.wide.s32 	%rd16, %r111, 4;
	add.s64 	%rd17, %rd3, %rd16;
	ld.global.u32 	%r89, [%rd17+48];
	setp.eq.s32 	%p8, %r89, 0;
	@%p8 bra 	$L__BB0_64;
	setp.lt.s32 	%p9, %r89, 0;
	add.s32 	%r112, %r282, 1;
	selp.b32 	%r281, %r112, %r281, %p9;
	shr.s32 	%r113, %r89, 31;
	add.s32 	%r114, %r280, %r113;
	shr.u32 	%r280, %r114, 1;
	setp.lt.u32 	%p10, %r114, 2;
	@%p10 bra 	$L__BB0_71;
	bra.uni 	$L__BB0_4;
$L__BB0_6:
	and.b32  	%r5, %r101, 7;
	and.b32  	%r6, %r101, 2147483640;
	and.b32  	%r7, %r101, 1;
	neg.s32 	%r8, %r6;
	mov.b32 	%r241, 0;
$L__BB0_7:
	setp.lt.u32 	%p18, %r101, 8;
	mov.b32 	%r267, 0;
	mov.u32 	%r246, %r267;
	mov.u32 	%r261, %r241;
	@%p18 bra 	$L__BB0_26;
	mov.b32 	%r246, 0;
	mov.u32 	%r242, %r2;
	mov.u32 	%r243, %r8;
	mov.u32 	%r261, %r241;
$L__BB0_9:
	.pragma "nounroll";
	mul.wide.s32 	%rd25, %r242, 4;
	add.s64 	%rd26, %rd1, %rd25;
	add.s64 	%rd5, %rd26, 16;
	and.b32  	%r131, %r261, 1;
	setp.eq.b32 	%p19, %r131, 1;
	@%p19 bra 	$L__BB0_11;
	ld.global.u32 	%r132, [%rd5+-16];
	add.s32 	%r246, %r132, %r246;
$L__BB0_11:
	shr.u32 	%r133, %r261, 31;
	add.s32 	%r134, %r261, %r133;
	shr.u32 	%r135, %r134, 1;
	and.b32  	%r136, %r135, 1;
	setp.eq.b32 	%p20, %r136, 1;
	@%p20 bra 	$L__BB0_13;
	ld.global.u32 	%r137, [%rd5+-12];
	add.s32 	%r246, %r137, %r246;
$L__BB0_13:
	shr.s32 	%r138, %r261, 31;
	shr.u32 	%r139, %r138, 30;
	add.s32 	%r140, %r261, %r139;
	shr.u32 	%r141, %r140, 2;
	and.b32  	%r142, %r141, 1;
	setp.eq.b32 	%p21, %r142, 1;
	@%p21 bra 	$L__BB0_15;
	ld.global.u32 	%r143, [%rd5+-8];
	add.s32 	%r246, %r143, %r246;
$L__BB0_15:
	shr.u32 	%r145, %r138, 29;
	add.s32 	%r146, %r261, %r145;
	shr.u32 	%r147, %r146, 3;
	and.b32  	%r148, %r147, 1;
	setp.eq.b32 	%p22, %r148, 1;
	@%p22 bra 	$L__BB0_17;
	ld.global.u32 	%r149, [%rd5+-4];
	add.s32 	%r246, %r149, %r246;
$L__BB0_17:
	shr.u32 	%r151, %r138, 28;
	add.s32 	%r152, %r261, %r151;
	shr.u32 	%r153, %r152, 4;
	and.b32  	%r154, %r153, 1;
	setp.eq.b32 	%p23, %r154, 1;
	@%p23 bra 	$L__BB0_19;
	ld.global.u32 	%r155, [%rd5];
	add.s32 	%r246, %r155, %r246;
$L__BB0_19:
	shr.u32 	%r157, %r138, 27;
	add.s32 	%r158, %r261, %r157;
	shr.u32 	%r159, %r158, 5;
	and.b32  	%r160, %r159, 1;
	setp.eq.b32 	%p24, %r160, 1;
	@%p24 bra 	$L__BB0_21;
	ld.global.u32 	%r161, [%rd5+4];
	add.s32 	%r246, %r161, %r246;
$L__BB0_21:
	shr.u32 	%r163, %r138, 26;
	add.s32 	%r164, %r261, %r163;
	shr.u32 	%r165, %r164, 6;
	and.b32  	%r166, %r165, 1;
	setp.eq.b32 	%p25, %r166, 1;
	@%p25 bra 	$L__BB0_23;
	ld.global.u32 	%r167, [%rd5+8];
	add.s32 	%r246, %r167, %r246;
$L__BB0_23:
	shr.u32 	%r169, %r138, 25;
	add.s32 	%r170, %r261, %r169;
	shr.u32 	%r171, %r170, 7;
	and.b32  	%r172, %r171, 1;
	setp.eq.b32 	%p26, %r172, 1;
	@%p26 bra 	$L__BB0_25;
	ld.global.u32 	%r173, [%rd5+12];
	add.s32 	%r246, %r173, %r246;
$L__BB0_25:
	shr.u32 	%r175, %r138, 24;
	add.s32 	%r176, %r261, %r175;
	shr.s32 	%r261, %r176, 8;
	add.s32 	%r243, %r243, 8;
	add.s32 	%r242, %r242, 8;
	setp.eq.s32 	%p27, %r243, 0;
	mov.u32 	%r267, %r6;
	@%p27 bra 	$L__BB0_26;
	bra.uni 	$L__BB0_9;
$L__BB0_26:
	setp.eq.s32 	%p28, %r5, 0;
	@%p28 bra 	$L__BB0_47;
	add.s32 	%r178, %r5, -1;
	setp.lt.u32 	%p29, %r178, 3;
	@%p29 bra 	$L__BB0_37;
	and.b32  	%r179, %r261, 1;
	setp.eq.b32 	%p30, %r179, 1;
	add.s32 	%r180, %r267, %r2;
	mul.wide.s32 	%rd27, %r180, 4;
	add.s64 	%rd6, %rd1, %rd27;
	@%p30 bra 	$L__BB0_30;
	ld.global.u32 	%r181, [%rd6];
	add.s32 	%r246, %r181, %r246;
$L__BB0_30:
	shr.u32 	%r182, %r261, 31;
	add.s32 	%r183, %r261, %r182;
	shr.u32 	%r184, %r183, 1;
	and.b32  	%r185, %r184, 1;
	setp.eq.b32 	%p31, %r185, 1;
	@%p31 bra 	$L__BB0_32;
	ld.global.u32 	%r186, [%rd6+4];
	add.s32 	%r246, %r186, %r246;
$L__BB0_32:
	shr.s32 	%r187, %r261, 31;
	shr.u32 	%r188, %r187, 30;
	add.s32 	%r189, %r261, %r188;
	shr.u32 	%r190, %r189, 2;
	and.b32  	%r191, %r190, 1;
	setp.eq.b32 	%p32, %r191, 1;
	@%p32 bra 	$L__BB0_34;
	ld.global.u32 	%r192, [%rd6+8];
	add.s32 	%r246, %r192, %r246;
$L__BB0_34:
	shr.u32 	%r194, %r187, 29;
	add.s32 	%r195, %r261, %r194;
	shr.u32 	%r196, %r195, 3;
	and.b32  	%r197, %r196, 1;
	setp.eq.b32 	%p33, %r197, 1;
	@%p33 bra 	$L__BB0_36;
	ld.global.u32 	%r198, [%rd6+12];
	add.s32 	%r246, %r198, %r246;
$L__BB0_36:
	shr.u32 	%r200, %r187, 28;
	add.s32 	%r201, %r261, %r200;
	shr.s32 	%r261, %r201, 4;
	add.s32 	%r267, %r267, 4;
$L__BB0_37:
	and.b32  	%r203, %r101, 3;
	setp.eq.s32 	%p34, %r203, 0;
	@%p34 bra 	$L__BB0_47;
	setp.eq.s32 	%p35, %r203, 1;
	@%p35 bra 	$L__BB0_44;
	and.b32  	%r204, %r261, 1;
	setp.eq.b32 	%p36, %r204, 1;
	add.s32 	%r205, %r267, %r2;
	mul.wide.s32 	%rd28, %r205, 4;
	add.s64 	%rd7, %rd1, %rd28;
	@%p36 bra 	$L__BB0_41;
	ld.global.u32 	%r206, [%rd7];
	add.s32 	%r246, %r206, %r246;
$L__BB0_41:
	shr.u32 	%r207, %r261, 31;
	add.s32 	%r208, %r261, %r207;
	shr.u32 	%r209, %r208, 1;
	and.b32  	%r210, %r209, 1;
	setp.eq.b32 	%p37, %r210, 1;
	@%p37 bra 	$L__BB0_43;
	ld.global.u32 	%r211, [%rd7+4];
	add.s32 	%r246, %r211, %r246;
$L__BB0_43:
	shr.s32 	%r212, %r261, 31;
	shr.u32 	%r213, %r212, 30;
	add.s32 	%r214, %r261, %r213;
	shr.s32 	%r261, %r214, 2;
	add.s32 	%r267, %r267, 2;
$L__BB0_44:
	setp.eq.s32 	%p38, %r7, 0;
	@%p38 bra 	$L__BB0_47;
	and.b32  	%r215, %r261, 1;
	setp.eq.b32 	%p39, %r215, 1;
	@%p39 bra 	$L__BB0_47;
	add.s32 	%r216, %r267, %r2;
	mul.wide.s32 	%rd29, %r216, 4;
	add.s64 	%rd30, %rd1, %rd29;
	ld.global.u32 	%r217, [%rd30];
	add.s32 	%r246, %r217, %r246;
$L__BB0_47:
	mul.wide.u32 	%rd31, %r241, 4;
	add.s64 	%rd32, %rd4, %rd31;
	ld.global.u32 	%r255, [%rd32];
	add.s32 	%r241, %r241, 1;
	ld.global.u32 	%r218, [%rd32+4];
	sub.s32 	%r254, %r218, %r255;
	setp.lt.s32 	%p40, %r254, 1;
	@%p40 bra 	$L__BB0_53;
$L__BB0_48:
	shr.u32 	%r219, %r254, 1;
	add.s32 	%r256, %r219, %r255;
	mul.lo.s32 	%r220, %r256, %r100;
	mul.wide.s32 	%rd33, %r220, 4;
	add.s64 	%rd34, %rd3, %rd33;
	ld.global.u32 	%r221, [%rd34+48];
	sub.s32 	%r36, %r246, %r221;
	setp.eq.s32 	%p41, %r36, 0;
	@%p41 bra 	$L__BB0_54;
	setp.gt.s32 	%p42, %r36, 0;
	add.s32 	%r222, %r256, 1;
	selp.b32 	%r255, %r222, %r255, %p42;
	selp.s32 	%r223, -1, 0, %p42;
	add.s32 	%r224, %r254, %r223;
	shr.u32 	%r254, %r224, 1;
	setp.lt.u32 	%p43, %r224, 2;
	@%p43 bra 	$L__BB0_53;
	bra.uni 	$L__BB0_48;
$L__BB0_50:
	mov.u32 	%r39, %r256;
	setp.lt.s32 	%p45, %r39, 1;
	mov.u32 	%r277, %r42;
	@%p45 bra 	$L__BB0_52;
	mul.lo.s32 	%r225, %r39, %r100;
	add.s32 	%r226, %r3, %r225;
	mul.wide.s32 	%rd35, %r226, 4;
	add.s64 	%rd36, %rd3, %rd35;
	ld.global.u32 	%r227, [%rd36];
	add.s32 	%r256, %r39, -1;
	sub.s32 	%r228, %r225, %r100;
	add.s32 	%r229, %r3, %r228;
	mul.wide.s32 	%rd37, %r229, 4;
	add.s64 	%rd38, %rd3, %rd37;
	ld.global.u32 	%r230, [%rd38];
	setp.eq.s32 	%p46, %r227, %r230;
	mov.u32 	%r277, %r39;
	@%p46 bra 	$L__BB0_50;
$L__BB0_52:
	setp.ge.s32 	%p47, %r277, %r98;
	@%p47 bra 	$L__BB0_53;
	bra.uni 	$L__BB0_56;
$L__BB0_53:
	setp.eq.s32 	%p55, %r241, %r102;
	@%p55 bra 	$L__BB0_72;
	bra.uni 	$L__BB0_7;
$L__BB0_54:
	setp.eq.s32 	%p44, %r256, -1;
	@%p44 bra 	$L__BB0_53;
	min.s32 	%r42, %r256, 0;
	bra.uni 	$L__BB0_50;
$L__BB0_56:
	mul.lo.s32 	%r77, %r277, %r100;
	add.s32 	%r231, %r77, %r99;
	mul.wide.s32 	%rd39, %r231, 4;
	add.s64 	%rd8, %rd3, %rd39;
	ld.global.u32 	%r232, [%rd8+4];
	setp.ne.s32 	%p48, %r232, %r246;
	@%p48 bra 	$L__BB0_53;
	mov.b32 	%r278, 0;
$L__BB0_58:
	add.s32 	%r234, %r278, %r77;
	mul.wide.s32 	%rd40, %r234, 4;
	add.s64 	%rd41, %rd3, %rd40;
	ld.global.u32 	%r79, [%rd41];
	setp.eq.s32 	%p50, %r79, -1;
	mov.pred 	%p56, -1;
	@%p50 bra 	$L__BB0_60;
	add.s32 	%r235, %r278, %r2;
	mul.wide.s32 	%rd42, %r235, 4;
	add.s64 	%rd43, %rd1, %rd42;
	ld.global.u32 	%r236, [%rd43];
	setp.eq.s32 	%p56, %r79, %r236;
$L__BB0_60:
	add.s32 	%r278, %r278, 1;
	setp.lt.s32 	%p51, %r278, %r101;
	and.pred  	%p52, %p56, %p51;
	@%p52 bra 	$L__BB0_58;
	not.pred 	%p53, %p56;
	@%p53 bra 	$L__BB0_63;
	ld.global.u32 	%r237, [%rd8+-4];
	add.s32 	%r238, %r237, %r4;
	mul.wide.s32 	%rd44, %r238, 4;
	add.s64 	%rd45, %rd2, %rd44;
	ld.global.u32 	%r239, [%rd45];
	add.s32 	%r240, %r239, 1;
	st.global.u32 	[%rd45], %r240;
$L__BB0_63:
	add.s32 	%r277, %r277, 1;
	setp.eq.s32 	%p54, %r277, %r98;
	@%p54 bra 	$L__BB0_53;
	bra.uni 	$L__BB0_56;
$L__BB0_64:
	setp.eq.s32 	%p11, %r282, -1;
	@%p11 bra 	$L__BB0_71;
	min.s32 	%r92, %r282, 0;
$L__BB0_66:
	mov.u32 	%r93, %r282;
	setp.lt.s32 	%p12, %r93, 1;
	mov.u32 	%r284, %r92;
	@%p12 bra 	$L__BB0_68;
	mul.lo.s32 	%r115, %r93, %r100;
	add.s32 	%r116, %r3, %r115;
	mul.wide.s32 	%rd18, %r116, 4;
	add.s64 	%rd19, %rd3, %rd18;
	ld.global.u32 	%r117, [%rd19];
	add.s32 	%r282, %r93, -1;
	sub.s32 	%r118, %r115, %r100;
	add.s32 	%r119, %r3, %r118;
	mul.wide.s32 	%rd20, %r119, 4;
	add.s64 	%rd21, %rd3, %rd20;
	ld.global.u32 	%r120, [%rd21];
	setp.eq.s32 	%p13, %r117, %r120;
	mov.u32 	%r284, %r93;
	@%p13 bra 	$L__BB0_66;
$L__BB0_68:
	setp.ge.s32 	%p14, %r284, %r98;
	@%p14 bra 	$L__BB0_71;
$L__BB0_69:
	mad.lo.s32 	%r121, %r284, %r100, %r99;
	mul.wide.s32 	%rd22, %r121, 4;
	add.s64 	%rd9, %rd3, %rd22;
	ld.global.u32 	%r122, [%rd9+4];
	setp.ne.s32 	%p15, %r122, 0;
	@%p15 bra 	$L__BB0_71;
	ld.global.u32 	%r123, [%rd9+-4];
	add.s32 	%r124, %r123, %r4;
	mul.wide.s32 	%rd23, %r124, 4;
	add.s64 	%rd24, %rd2, %rd23;
	ld.global.u32 	%r125, [%rd24];
	add.s32 	%r126, %r125, 1;
	st.global.u32 	[%rd24], %r126;
	add.s32 	%r284, %r284, 1;
	setp.ne.s32 	%p16, %r284, %r98;
	@%p16 bra 	$L__BB0_69;
$L__BB0_71:
	setp.ne.s32 	%p17, %r279, %r102;
	@%p17 bra 	$L__BB0_3;
$L__BB0_72:
	ret;

}


// ===== COMPILED SASS (sm_100) =====

	.target	sm_100

	.elftype	@"ET_EXEC"


//--------------------- .note.nv.tkinfo           --------------------------
	.section	.note.nv.tkinfo,"",@"SHT_NOTE"
	.sectionflags	@"SHF_NOTE_NV_TKINFO"
	.tkinfo
        /*0018*/ 	.word	0x00000002
        /*0030*/ 	.string	""
        /*0030*/ 	.string	"ptxas"
        /*0030*/ 	.string	"Cuda compilation tools, release 13.0, V13.0.88"
        /*0030*/ 	.string	"Build cuda_13.0.r13.0/compiler.36424714_0"
        /*0030*/ 	.string	"-arch sm_100 -m 64 "



//--------------------- .note.nv.cuinfo           --------------------------
	.section	.note.nv.cuinfo,"",@"SHT_NOTE"
	.sectionflags	@"SHF_NOTE_NV_CUINFO"
        /*0018*/ 	.short	0x0002
        /*001a*/ 	.short	0x0064
        /*001c*/ 	.short	0x0082
	.zero		2


//--------------------- .nv.info                  --------------------------
	.section	.nv.info,"",@"SHT_CUDA_INFO"
	.align	4


	//----- nvinfo : EIATTR_REGCOUNT
	.align		4
        /*0000*/ 	.byte	0x04, 0x2f
        /*0002*/ 	.short	(.L_1 - .L_0)
	.align		4
.L_0:
        /*0004*/ 	.word	index@(_Z13search_kernelPiiiiS_iiS_iS_i)
        /*0008*/ 	.word	0x0000001c


	//----- nvinfo : EIATTR_FRAME_SIZE
	.align		4
.L_1:
        /*000c*/ 	.byte	0x04, 0x11
        /*000e*/ 	.short	(.L_3 - .L_2)
	.align		4
.L_2:
        /*0010*/ 	.word	index@(_Z13search_kernelPiiiiS_iiS_iS_i)
        /*0014*/ 	.word	0x00000000


	//----- nvinfo : EIATTR_MIN_STACK_SIZE
	.align		4
.L_3:
        /*0018*/ 	.byte	0x04, 0x12
        /*001a*/ 	.short	(.L_5 - .L_4)
	.align		4
.L_4:
        /*001c*/ 	.word	index@(_Z13search_kernelPiiiiS_iiS_iS_i)
        /*0020*/ 	.word	0x00000000
.L_5:


//--------------------- .nv.compat                --------------------------
	.section	.nv.compat,"",@"SHT_CUDA_COMPAT_INFO"
	.align	4
        /*0000*/ 	.byte	0x02, 0x09, 0x00, 0x00, 0x02, 0x02, 0x01, 0x00, 0x02, 0x05, 0x05, 0x00, 0x03, 0x07, 0x01, 0x01
        /*0010*/ 	.byte	0x02, 0x03, 0x00, 0x00, 0x02, 0x06, 0x01, 0x00, 0x04, 0x0b, 0x08, 0x00, 0x09, 0x00, 0x00, 0x00
        /*0020*/ 	.byte	0x00, 0x00, 0x00, 0x00


//--------------------- .nv.info._Z13search_kernelPiiiiS_iiS_iS_i --------------------------
	.section	.nv.info._Z13search_kernelPiiiiS_iiS_iS_i,"",@"SHT_CUDA_INFO"
	.sectionflags	@""
	.align	4


	//----- nvinfo : EIATTR_CUDA_API_VERSION
	.align		4
        /*0000*/ 	.byte	0x04, 0x37
        /*0002*/ 	.short	(.L_7 - .L_6)
.L_6:
        /*0004*/ 	.word	0x00000082


	//----- nvinfo : EIATTR_KPARAM_INFO
	.align		4
.L_7:
        /*0008*/ 	.byte	0x04, 0x17
        /*000a*/ 	.short	(.L_9 - .L_8)
.L_8:
        /*000c*/ 	.word	0x00000000
        /*0010*/ 	.short	0x000a
        /*0012*/ 	.short	0x0040
        /*0014*/ 	.byte	0x00, 0xf0, 0x11, 0x00


	//----- nvinfo : EIATTR_KPARAM_INFO
	.align		4
.L_9:
        /*0018*/ 	.byte	0x04, 0x17
        /*001a*/ 	.short	(.L_11 - .L_10)
.L_10:
        /*001c*/ 	.word	0x00000000
        /*0020*/ 	.short	0x0009
        /*0022*/ 	.short	0x0038
        /*0024*/ 	.byte	0x00, 0xf5, 0x21, 0x00


	//----- nvinfo : EIATTR_KPARAM_INFO
	.align		4
.L_11:
        /*0028*/ 	.byte	0x04, 0x17
        /*002a*/ 	.short	(.L_13 - .L_12)
.L_12:
        /*002c*/ 	.word	0x00000000
        /*0030*/ 	.short	0x0008
        /*0032*/ 	.short	0x0030
        /*0034*/ 	.byte	0x00, 0xf0, 0x11, 0x00


	//----- nvinfo : EIATTR_KPARAM_INFO
	.align		4
.L_13:
        /*0038*/ 	.byte	0x04, 0x17
        /*003a*/ 	.short	(.L_15 - .L_14)
.L_14:
        /*003c*/ 	.word	0x00000000
        /*0040*/ 	.short	0x0007
        /*0042*/ 	.short	0x0028
        /*0044*/ 	.byte	0x00, 0xf5, 0x21, 0x00


	//----- nvinfo : EIATTR_KPARAM_INFO
	.align		4
.L_15:
        /*0048*/ 	.byte	0x04, 0x17
        /*004a*/ 	.short	(.L_17 - .L_16)
.L_16:
        /*004c*/ 	.word	0x00000000
        /*0050*/ 	.short	0x0006
        /*0052*/ 	.short	0x0024
        /*0054*/ 	.byte	0x00, 0xf0, 0x11, 0x00


	//----- nvinfo : EIATTR_KPARAM_INFO
	.align		4
.L_17:
        /*0058*/ 	.byte	0x04, 0x17
        /*005a*/ 	.short	(.L_19 - .L_18)
.L_18:
        /*005c*/ 	.word	0x00000000
        /*0060*/ 	.short	0x0005
        /*0062*/ 	.short	0x0020
        /*0064*/ 	.byte	0x00, 0xf0, 0x11, 0x00


	//----- nvinfo : EIATTR_KPARAM_INFO
	.align		4
.L_19:
        /*0068*/ 	.byte	0x04, 0x17
        /*006a*/ 	.short	(.L_21 - .L_20)
.L_20:
        /*006c*/ 	.word	0x00000000
        /*0070*/ 	.short	0x0004
        /*0072*/ 	.short	0x0018
        /*0074*/ 	.byte	0x00, 0xf5, 0x21, 0x00


	//----- nvinfo : EIATTR_KPARAM_INFO
	.align		4
.L_21:
        /*0078*/ 	.byte	0x04, 0x17
        /*007a*/ 	.short	(.L_23 - .L_22)
.L_22:
        /*007c*/ 	.word	0x00000000
        /*0080*/ 	.short	0x0003
        /*0082*/ 	.short	0x0010
        /*0084*/ 	.byte	0x00, 0xf0, 0x11, 0x00


	//----- nvinfo : EIATTR_KPARAM_INFO
	.align		4
.L_23:
        /*0088*/ 	.byte	0x04, 0x17
        /*008a*/ 	.short	(.L_25 - .L_24)
.L_24:
        /*008c*/ 	.word	0x00000000
        /*0090*/ 	.short	0x0002
        /*0092*/ 	.short	0x000c
        /*0094*/ 	.byte	0x00, 0xf0, 0x11, 0x00


	//----- nvinfo : EIATTR_KPARAM_INFO
	.align		4
.L_25:
        /*0098*/ 	.byte	0x04, 0x17
        /*009a*/ 	.short	(.L_27 - .L_26)
.L_26:
        /*009c*/ 	.word	0x00000000
        /*00a0*/ 	.short	0x0001
        /*00a2*/ 	.short	0x0008
        /*00a4*/ 	.byte	0x00, 0xf0, 0x11, 0x00


	//----- nvinfo : EIATTR_KPARAM_INFO
	.align		4
.L_27:
        /*00a8*/ 	.byte	0x04, 0x17
        /*00aa*/ 	.short	(.L_29 - .L_28)
.L_28:
        /*00ac*/ 	.word	0x00000000
        /*00b0*/ 	.short	0x0000
        /*00b2*/ 	.short	0x0000
        /*00b4*/ 	.byte	0x00, 0xf5, 0x21, 0x00


	//----- nvinfo : EIATTR_SPARSE_MMA_MASK
	.align		4
.L_29:
        /*00b8*/ 	.byte	0x03, 0x50
        /*00ba*/ 	.short	0x0000


	//----- nvinfo : EIATTR_MAXREG_COUNT
	.align		4
        /*00bc*/ 	.byte	0x03, 0x1b
        /*00be*/ 	.short	0x00ff


	//----- nvinfo : EIATTR_MERCURY_ISA_VERSION
	.align		4
        /*00c0*/ 	.byte	0x03, 0x5f
        /*00c2*/ 	.short	0x0101


	//----- nvinfo : EIATTR_VRC_CTA_INIT_COUNT
	.align		4
        /*00c4*/ 	.byte	0x02, 0x4a
	.zero		1
	.zero		1


	//----- nvinfo : EIATTR_EXIT_INSTR_OFFSETS
	.align		4
        /*00c8*/ 	.byte	0x04, 0x1c
        /*00ca*/ 	.short	(.L_31 - .L_30)


	//   ....[0]....
.L_30:
        /*00cc*/ 	.word	0x00000090


	//   ....[1]....
        /*00d0*/ 	.word	0x000005f0


	//   ....[2]....
        /*00d4*/ 	.word	0x00001550


	//----- nvinfo : EIATTR_CRS_STACK_SIZE
	.align		4
.L_31:
        /*00d8*/ 	.byte	0x04, 0x1e
        /*00da*/ 	.short	(.L_33 - .L_32)
.L_32:
        /*00dc*/ 	.word	0x00000000


	//----- nvinfo : EIATTR_CBANK_PARAM_SIZE
	.align		4
.L_33:
        /*00e0*/ 	.byte	0x03, 0x19
        /*00e2*/ 	.short	0x0044


	//----- nvinfo : EIATTR_PARAM_CBANK
	.align		4
        /*00e4*/ 	.byte	0x04, 0x0a
        /*00e6*/ 	.short	(.L_35 - .L_34)
	.align		4
.L_34:
        /*00e8*/ 	.word	index@(.nv.constant0._Z13search_kernelPiiiiS_iiS_iS_i)
        /*00ec*/ 	.short	0x0380
        /*00ee*/ 	.short	0x0044


	//----- nvinfo : EIATTR_SW_WAR
	.align		4
.L_35:
        /*00f0*/ 	.byte	0x04, 0x36
        /*00f2*/ 	.short	(.L_37 - .L_36)
.L_36:
        /*00f4*/ 	.word	0x00000008
.L_37:


//--------------------- .nv.callgraph             --------------------------
	.section	.nv.callgraph,"",@"SHT_CUDA_CALLGRAPH"
	.align	4
	.sectionentsize	8
	.align		4
        /*0000*/ 	.word	0x00000000
	.align		4
        /*0004*/ 	.word	0xffffffff
	.align		4
        /*0008*/ 	.word	0x00000000
	.align		4
        /*000c*/ 	.word	0xfffffffe
	.align		4
        /*0010*/ 	.word	0x00000000
	.align		4
        /*0014*/ 	.word	0xfffffffd
	.align		4
        /*0018*/ 	.word	0x00000000
	.align		4
        /*001c*/ 	.word	0xfffffffc


//--------------------- .text._Z13search_kernelPiiiiS_iiS_iS_i --------------------------
	.section	.text._Z13search_kernelPiiiiS_iiS_iS_i,"ax",@progbits
	.align	128
        .global         _Z13search_kernelPiiiiS_iiS_iS_i
        .type           _Z13search_kernelPiiiiS_iiS_iS_i,@function
        .size           _Z13search_kernelPiiiiS_iiS_iS_i,(.L_x_29 - _Z13search_kernelPiiiiS_iiS_iS_i)
        .other          _Z13search_kernelPiiiiS_iiS_iS_i,@"STO_CUDA_ENTRY STV_DEFAULT"
_Z13search_kernelPiiiiS_iiS_iS_i:
.text._Z13search_kernelPiiiiS_iiS_iS_i:
[----:B------:R-:W-:Y:S01]  /*0000*/  LDC R1, c[0x0][0x37c] ;  /* 0x0000df00ff017b82 */ /* 0x000fe20000000800 */
[----:B------:R-:W0:Y:S07]  /*0010*/  S2R R3, SR_TID.X ;  /* 0x0000000000037919 */ /* 0x000e2e0000002100 */
[----:B------:R-:W0:Y:S01]  /*0020*/  S2UR UR4, SR_CTAID.X ;  /* 0x00000000000479c3 */ /* 0x000e220000002500 */
[----:B------:R-:W1:Y:S07]  /*0030*/  LDCU UR5, c[0x0][0x3a0] ;  /* 0x00007400ff0577ac */ /* 0x000e6e0008000800 */
[----:B------:R-:W0:Y:S08]  /*0040*/  LDC R0, c[0x0][0x360] ;  /* 0x0000d800ff007b82 */ /* 0x000e300000000800 */
[----:B------:R-:W2:Y:S01]  /*0050*/  LDC R2, c[0x0][0x3b0] ;  /* 0x0000ec00ff027b82 */ /* 0x000ea20000000800 */
[----:B0-----:R-:W-:Y:S01]  /*0060*/  IMAD R0, R0, UR4, R3 ;  /* 0x0000000400007c24 */ /* 0x001fe2000f8e0203 */
[----:B--2---:R-:W-:-:S04]  /*0070*/  ISETP.GE.AND P0, PT, R2, 0x1, PT ;  /* 0x000000010200780c */ /* 0x004fc80003f06270 */
[----:B-1----:R-:W-:-:S13]  /*0080*/  ISETP.GE.OR P0, PT, R0, UR5, !P0 ;  /* 0x0000000500007c0c */ /* 0x002fda000c706670 */
[----:B------:R-:W-:Y:S05]  /*0090*/  @P0 EXIT ;  /* 0x000000000000094d */ /* 0x000fea0003800000 */
[----:B------:R-:W0:Y:S01]  /*00a0*/  LDCU UR6, c[0x0][0x3a4] ;  /* 0x00007480ff0677ac */ /* 0x000e220008000800 */
[----:B------:R-:W1:Y:S01]  /*00b0*/  LDCU UR5, c[0x0][0x38c] ;  /* 0x00007180ff0577ac */ /* 0x000e620008000800 */
[----:B------:R-:W2:Y:S01]  /*00c0*/  LDCU.64 UR10, c[0x0][0x358] ;  /* 0x00006b00ff0a77ac */ /* 0x000ea20008000a00 */
[----:B0-----:R-:W-:Y:S02]  /*00d0*/  UISETP.GT.AND UP0, UPT, UR6, URZ, UPT ;  /* 0x000000ff0600728c */ /* 0x001fe4000bf04270 */
[----:B------:R-:W-:Y:S01]  /*00e0*/  IMAD R2, R0, UR6, RZ ;  /* 0x0000000600027c24 */ /* 0x000fe2000f8e02ff */
[----:B-1----:R-:W-:-:S06]  /*00f0*/  UIADD3 UR5, UPT, UPT, UR5, 0x1, URZ ;  /* 0x0000000105057890 */ /* 0x002fcc000fffe0ff */
[----:B--2---:R-:W-:Y:S06]  /*0100*/  BRA.U UP0, `(.L_x_0) ;  /* 0x00000005003c7547 */ /* 0x004fec000b800000 */
[----:B------:R-:W-:-:S07]  /*0110*/  IMAD.MOV.U32 R2, RZ, RZ, RZ ;  /* 0x000000ffff027224 */ /* 0x000fce00078e00ff */
.L_x_7:
[----:B012---:R-:W0:Y:S01]  /*0120*/  LDC.64 R4, c[0x0][0x3a8] ;  /* 0x0000ea00ff047b82 */ /* 0x007e220000000a00 */
[----:B------:R-:W1:Y:S01]  /*0130*/  LDCU UR4, c[0x0][0x3b0] ;  /* 0x00007600ff0477ac */ /* 0x000e620008000800 */
[----:B0-----:R-:W-:-:S05]  /*0140*/  IMAD.WIDE.U32 R4, R2, 0x4, R4 ;  /* 0x0000000402047825 */ /* 0x001fca00078e0004 */
[----:B------:R-:W2:Y:S04]  /*0150*/  LDG.E R3, desc[UR10][R4.64] ;  /* 0x0000000a04037981 */ /* 0x000ea8000c1e1900 */
[----:B------:R-:W2:Y:S01]  /*0160*/  LDG.E R6, desc[UR10][R4.64+0x4] ;  /* 0x0000040a04067981 */ /* 0x000ea2000c1e1900 */
[----:B------:R-:W-:-:S05]  /*0170*/  VIADD R2, R2, 0x1 ;  /* 0x0000000102027836 */ /* 0x000fca0000000000 */
[----:B-1----:R-:W-:Y:S01]  /*0180*/  ISETP.NE.AND P0, PT, R2, UR4, PT ;  /* 0x0000000402007c0c */ /* 0x002fe2000bf05270 */
[----:B--2---:R-:W-:-:S05]  /*0190*/  IMAD.IADD R6, R6, 0x1, -R3 ;  /* 0x0000000106067824 */ /* 0x004fca00078e0a03 */
[----:B------:R-:W-:-:S13]  /*01a0*/  ISETP.GE.AND P1, PT, R6, 0x1, PT ;  /* 0x000000010600780c */ /* 0x000fda0003f26270 */
[----:B---3--:R-:W-:Y:S05]  /*01b0*/  @!P1 BRA `(.L_x_1) ;  /* 0x0000000400089947 */ /* 0x008fea0003800000 */
[----:B------:R-:W0:Y:S01]  /*01c0*/  LDC.64 R4, c[0x0][0x380] ;  /* 0x0000e000ff047b82 */ /* 0x000e220000000a00 */
[----:B------:R-:W1:Y:S01]  /*01d0*/  LDCU UR4, c[0x0][0x390] ;  /* 0x00007200ff0477ac */ /* 0x000e620008000800 */
[----:B------:R-:W-:Y:S02]  /*01e0*/  IMAD.MOV.U32 R8, RZ, RZ, R3 ;  /* 0x000000ffff087224 */ /* 0x000fe400078e0003 */
[----:B------:R-:W-:-:S05]  /*01f0*/  IMAD.MOV.U32 R9, RZ, RZ, R6 ;  /* 0x000000ffff097224 */ /* 0x000fca00078e0006 */
[----:B------:R-:W-:-:S05]  /*0200*/  LEA.HI R3, R9, R8, RZ, 0x1f ;  /* 0x0000000809037211 */ /* 0x000fca00078ff8ff */
[----:B-1----:R-:W-:-:S04]  /*0210*/  IMAD R7, R3, UR4, RZ ;  /* 0x0000000403077c24 */ /* 0x002fc8000f8e02ff */
[----:B0-----:R-:W-:-:S05]  /*0220*/  IMAD.WIDE R4, R7, 0x4, R4 ;  /* 0x0000000407047825 */ /* 0x001fca00078e0204 */
[----:B------:R-:W2:Y:S02]  /*0230*/  LDG.E R6, desc[UR10][R4.64+0x30] ;  /* 0x0000300a04067981 */ /* 0x000ea4000c1e1900 */
[----:B--2---:R-:W-:-:S13]  /*0240*/  ISETP.NE.AND P1, PT, R6, RZ, PT ;  /* 0x000000ff0600720c */ /* 0x004fda0003f25270 */
[----:B------:R-:W-:Y:S05]  /*0250*/  @!P1 BRA `(.L_x_2) ;  /* 0x0000000000389947 */ /* 0x000fea0003800000 */
[----:B------:R-:W0:Y:S01]  /*0260*/  LDC.64 R4, c[0x0][0x380] ;  /* 0x0000e000ff047b82 */ /* 0x000e220000000a00 */
[----:B------:R-:W1:Y:S02]  /*0270*/  LDCU UR4, c[0x0][0x390] ;  /* 0x00007200ff0477ac */ /* 0x000e640008000800 */
.L_x_3:
[C---:B------:R-:W-:Y:S02]  /*0280*/  LEA.HI.SX32 R9, R6.reuse, R9, 0x1 ;  /* 0x0000000906097211 */ /* 0x040fe400078f0aff */
[----:B------:R-:W-:Y:S02]  /*0290*/  ISETP.GE.AND P1, PT, R6, RZ, PT ;  /* 0x000000ff0600720c */ /* 0x000fe40003f26270 */
[----:B------:R-:W-:-:S11]  /*02a0*/  ISETP.GE.U32.AND P2, PT, R9, 0x2, PT ;  /* 0x000000020900780c */ /* 0x000fd60003f46070 */
[----:B------:R-:W-:Y:S02]  /*02b0*/  @!P1 VIADD R8, R3, 0x1 ;  /* 0x0000000103089836 */ /* 0x000fe40000000000 */
[----:B------:R-:W-:Y:S05]  /*02c0*/  @!P2 BRA `(.L_x_1) ;  /* 0x0000000000c4a947 */ /* 0x000fea0003800000 */
[----:B------:R-:W-:-:S04]  /*02d0*/  SHF.R.U32.HI R9, RZ, 0x1, R9 ;  /* 0x00000001ff097819 */ /* 0x000fc80000011609 */
[----:B------:R-:W-:-:S05]  /*02e0*/  LEA.HI R3, R9, R8, RZ, 0x1f ;  /* 0x0000000809037211 */ /* 0x000fca00078ff8ff */
[----:B-1----:R-:W-:-:S04]  /*02f0*/  IMAD R7, R3, UR4, RZ ;  /* 0x0000000403077c24 */ /* 0x002fc8000f8e02ff */
[----:B0-----:R-:W-:-:S06]  /*0300*/  IMAD.WIDE R6, R7, 0x4, R4 ;  /* 0x0000000407067825 */ /* 0x001fcc00078e0204 */
[----:B------:R-:W2:Y:S02]  /*0310*/  LDG.E R6, desc[UR10][R6.64+0x30] ;  /* 0x0000300a06067981 */ /* 0x000ea4000c1e1900 */
[----:B--2---:R-:W-:-:S13]  /*0320*/  ISETP.NE.AND P1, PT, R6, RZ, PT ;  /* 0x000000ff0600720c */ /* 0x004fda0003f25270 */
[----:B------:R-:W-:Y:S05]  /*0330*/  @P1 BRA `(.L_x_3) ;  /* 0xfffffffc00d01947 */ /* 0x000fea000383ffff */
.L_x_2:
[----:B------:R-:W-:-:S13]  /*0340*/  ISETP.NE.AND P1, PT, R3, -0x1, PT ;  /* 0xffffffff0300780c */ /* 0x000fda0003f25270 */
[----:B------:R-:W-:Y:S05]  /*0350*/  @!P1 BRA `(.L_x_1) ;  /* 0x0000000000a09947 */ /* 0x000fea0003800000 */
[----:B------:R-:W0:Y:S01]  /*0360*/  LDC R14, c[0x0][0x390] ;  /* 0x0000e400ff0e7b82 */ /* 0x000e220000000800 */
[----:B------:R-:W-:-:S07]  /*0370*/  VIMNMX R12, PT, PT, RZ, R3, PT ;  /* 0x00000003ff0c7248 */ /* 0x000fce0003fe0100 */
[----:B------:R-:W1:Y:S02]  /*0380*/  LDC.64 R4, c[0x0][0x380] ;  /* 0x0000e000ff047b82 */ /* 0x000e640000000a00 */
.L_x_5:
[----:B------:R-:W-:Y:S01]  /*0390*/  ISETP.GE.AND P1, PT, R3, 0x1, PT ;  /* 0x000000010300780c */ /* 0x000fe20003f26270 */
[----:B------:R-:W-:-:S12]  /*03a0*/  IMAD.MOV.U32 R10, RZ, RZ, R3 ;  /* 0x000000ffff0a7224 */ /* 0x000fd800078e0003 */
[----:B------:R-:W-:Y:S05]  /*03b0*/  @!P1 BRA `(.L_x_4) ;  /* 0x00000000002c9947 */ /* 0x000fea0003800000 */
[CC--:B0-----:R-:W-:Y:S02]  /*03c0*/  IMAD R6, R3.reuse, R14.reuse, -R14 ;  /* 0x0000000e03067224 */ /* 0x0c1fe400078e0a0e */
[----:B------:R-:W-:Y:S02]  /*03d0*/  IMAD R7, R3, R14, UR5 ;  /* 0x0000000503077e24 */ /* 0x000fe4000f8e020e */
[----:B------:R-:W-:Y:S02]  /*03e0*/  VIADD R9, R6, UR5 ;  /* 0x0000000506097c36 */ /* 0x000fe40008000000 */
[----:B-1----:R-:W-:-:S04]  /*03f0*/  IMAD.WIDE R6, R7, 0x4, R4 ;  /* 0x0000000407067825 */ /* 0x002fc800078e0204 */
[----:B------:R-:W-:Y:S02]  /*0400*/  IMAD.WIDE R8, R9, 0x4, R4 ;  /* 0x0000000409087825 */ /* 0x000fe400078e0204 */
[----:B------:R-:W2:Y:S04]  /*0410*/  LDG.E R6, desc[UR10][R6.64] ;  /* 0x0000000a06067981 */ /* 0x000ea8000c1e1900 */
[----:B------:R-:W2:Y:S01]  /*0420*/  LDG.E R9, desc[UR10][R8.64] ;  /* 0x0000000a08097981 */ /* 0x000ea2000c1e1900 */
[----:B------:R-:W-:Y:S01]  /*0430*/  VIADD R3, R3, 0xffffffff ;  /* 0xffffffff03037836 */ /* 0x000fe20000000000 */
[----:B--2---:R-:W-:-:S13]  /*0440*/  ISETP.NE.AND P1, PT, R6, R9, PT ;  /* 0x000000090600720c */ /* 0x004fda0003f25270 */
[----:B------:R-:W-:Y:S05]  /*0450*/  @!P1 BRA `(.L_x_5) ;  /* 0xfffffffc00cc9947 */ /* 0x000fea000383ffff */
[----:B------:R-:W-:-:S07]  /*0460*/  IMAD.MOV.U32 R12, RZ, RZ, R10 ;  /* 0x000000ffff0c7224 */ /* 0x000fce00078e000a */
.L_x_4:
[----:B------:R-:W2:Y:S01]  /*0470*/  LDCU UR4, c[0x0][0x388] ;  /* 0x00007100ff0477ac */ /* 0x000ea20008000800 */
[----:B------:R-:W3:Y:S01]  /*0480*/  LDC R13, c[0x0][0x38c] ;  /* 0x0000e300ff0d7b82 */ /* 0x000ee20000000800 */
[----:B------:R-:W4:Y:S01]  /*0490*/  LDCU UR7, c[0x0][0x390] ;  /* 0x00007200ff0777ac */ /* 0x000f220008000800 */
[----:B------:R-:W0:Y:S06]  /*04a0*/  LDCU UR8, c[0x0][0x388] ;  /* 0x00007100ff0877ac */ /* 0x000e2c0008000800 */
[----:B------:R-:W0:Y:S01]  /*04b0*/  LDC.64 R10, c[0x0][0x380] ;  /* 0x0000e000ff0a7b82 */ /* 0x000e220000000a00 */
[----:B------:R-:W0:Y:S07]  /*04c0*/  LDCU UR6, c[0x0][0x3c0] ;  /* 0x00007800ff0677ac */ /* 0x000e2e0008000800 */
[----:B------:R-:W0:Y:S01]  /*04d0*/  LDC.64 R6, c[0x0][0x3b8] ;  /* 0x0000ee00ff067b82 */ /* 0x000e220000000a00 */
[----:B--2---:R-:W-:-:S13]  /*04e0*/  ISETP.GE.AND P1, PT, R12, UR4, PT ;  /* 0x000000040c007c0c */ /* 0x004fda000bf26270 */
[----:B----4-:R-:W-:Y:S05]  /*04f0*/  @P1 BRA `(.L_x_1) ;  /* 0x0000000000381947 */ /* 0x010fea0003800000 */
.L_x_6:
[----:B---3--:R-:W-:-:S04]  /*0500*/  IMAD R9, R12, UR7, R13 ;  /* 0x000000070c097c24 */ /* 0x008fc8000f8e020d */
[----:B0-----:R-:W-:-:S05]  /*0510*/  IMAD.WIDE R8, R9, 0x4, R10 ;  /* 0x0000000409087825 */ /* 0x001fca00078e020a */
[----:B--2---:R-:W2:Y:S02]  /*0520*/  LDG.E R3, desc[UR10][R8.64+0x4] ;  /* 0x0000040a08037981 */ /* 0x004ea4000c1e1900 */
[----:B--2---:R-:W-:-:S13]  /*0530*/  ISETP.NE.AND P1, PT, R3, RZ, PT ;  /* 0x000000ff0300720c */ /* 0x004fda0003f25270 */
[----:B------:R-:W-:Y:S05]  /*0540*/  @P1 BRA `(.L_x_1) ;  /* 0x0000000000241947 */ /* 0x000fea0003800000 */
[----:B------:R-:W1:Y:S02]  /*0550*/  LDG.E R9, desc[UR10][R8.64+-0x4] ;  /* 0xfffffc0a08097981 */ /* 0x000e64000c1e1900 */
[----:B-1----:R-:W-:-:S04]  /*0560*/  IMAD R5, R0, UR6, R9 ;  /* 0x0000000600057c24 */ /* 0x002fc8000f8e0209 */
[----:B------:R-:W-:-:S05]  /*0570*/  IMAD.WIDE R4, R5, 0x4, R6 ;  /* 0x0000000405047825 */ /* 0x000fca00078e0206 */
[----:B------:R-:W2:Y:S01]  /*0580*/  LDG.E R3, desc[UR10][R4.64] ;  /* 0x0000000a04037981 */ /* 0x000ea2000c1e1900 */
[----:B------:R-:W-:-:S05]  /*0590*/  VIADD R12, R12, 0x1 ;  /* 0x000000010c0c7836 */ /* 0x000fca0000000000 */
[----:B------:R-:W-:Y:S01]  /*05a0*/  ISETP.NE.AND P1, PT, R12, UR8, PT ;  /* 0x000000080c007c0c */ /* 0x000fe2000bf25270 */
[----:B--2---:R-:W-:-:S05]  /*05b0*/  VIADD R3, R3, 0x1 ;  /* 0x0000000103037836 */ /* 0x004fca0000000000 */
[----:B------:R2:W-:Y:S07]  /*05c0*/  STG.E desc[UR10][R4.64], R3 ;  /* 0x0000000304007986 */ /* 0x0005ee000c10190a */
[----:B------:R-:W-:Y:S05]  /*05d0*/  @P1 BRA `(.L_x_6) ;  /* 0xfffffffc00c81947 */ /* 0x000fea000383ffff */
.L_x_1:
[----:B------:R-:W-:Y:S05]  /*05e0*/  @P0 BRA `(.L_x_7) ;  /* 0xfffffff800cc0947 */ /* 0x000fea000383ffff */
[----:B01----:R-:W-:Y:S05]  /*05f0*/  EXIT ;  /* 0x000000000000794d */ /* 0x003fea0003800000 */
.L_x_0:
[----:B------:R-:W-:Y:S01]  /*0600*/  ULOP3.LUT UR7, UR6, 0x7ffffff8, URZ, 0xc0, !UPT ;  /* 0x7ffffff806077892 */ /* 0x000fe2000f8ec0ff */
[----:B------:R-:W-:Y:S01]  /*0610*/  IMAD.MOV.U32 R3, RZ, RZ, RZ ;  /* 0x000000ffff037224 */ /* 0x000fe200078e00ff */
[----:B------:R-:W-:Y:S02]  /*0620*/  ULOP3.LUT UR6, UR6, 0x7, URZ, 0xc0, !UPT ;  /* 0x0000000706067892 */ /* 0x000fe4000f8ec0ff */
[----:B------:R-:W-:-:S12]  /*0630*/  UIADD3 UR8, UPT, UPT, -UR7, URZ, URZ ;  /* 0x000000ff07087290 */ /* 0x000fd8000fffe1ff */
.L_x_27:
[----:B0-----:R-:W0:Y:S01]  /*0640*/  LDCU UR4, c[0x0][0x3a4] ;  /* 0x00007480ff0477ac */ /* 0x001e220008000800 */
[----:B------:R-:W-:Y:S02]  /*0650*/  IMAD.MOV.U32 R4, RZ, RZ, RZ ;  /* 0x000000ffff047224 */ /* 0x000fe400078e00ff */
[----:B------:R-:W-:Y:S01]  /*0660*/  IMAD.MOV.U32 R5, RZ, RZ, R3 ;  /* 0x000000ffff057224 */ /* 0x000fe200078e0003 */
[----:B0-----:R-:W-:-:S03]  /*0670*/  UISETP.GE.U32.AND UP0, UPT, UR4, 0x8, UPT ;  /* 0x000000080400788c */ /* 0x001fc6000bf06070 */
[----:B------:R-:W-:-:S06]  /*0680*/  UMOV UR4, URZ ;  /* 0x000000ff00047c82 */ /* 0x000fcc0008000000 */
[----:B-12---:R-:W-:Y:S05]  /*0690*/  BRA.U !UP0, `(.L_x_8) ;  /* 0x0000000108f07547 */ /* 0x006fea000b800000 */
[----:B------:R-:W0:Y:S01]  /*06a0*/  LDC.64 R6, c[0x0][0x398] ;  /* 0x0000e600ff067b82 */ /* 0x000e220000000a00 */
[----:B------:R-:W-:Y:S01]  /*06b0*/  IMAD.MOV.U32 R4, RZ, RZ, RZ ;  /* 0x000000ffff047224 */ /* 0x000fe200078e00ff */
[----:B------:R-:W-:Y:S01]  /*06c0*/  UMOV UR4, UR8 ;  /* 0x0000000800047c82 */ /* 0x000fe20008000000 */
[----:B------:R-:W-:Y:S02]  /*06d0*/  IMAD.MOV.U32 R11, RZ, RZ, R2 ;  /* 0x000000ffff0b7224 */ /* 0x000fe400078e0002 */
[----:B------:R-:W-:-:S07]  /*06e0*/  IMAD.MOV.U32 R5, RZ, RZ, R3 ;  /* 0x000000ffff057224 */ /* 0x000fce00078e0003 */
.L_x_9:
[----:B------:R-:W-:-:S04]  /*06f0*/  LOP3.LUT R8, R5, 0x1, RZ, 0xc0, !PT ;  /* 0x0000000105087812 */ /* 0x000fc800078ec0ff */
[----:B------:R-:W-:Y:S01]  /*0700*/  ISETP.NE.U32.AND P6, PT, R8, 0x1, PT ;  /* 0x000000010800780c */ /* 0x000fe20003fc5070 */
[----:B0-----:R-:W-:-:S12]  /*0710*/  IMAD.WIDE R8, R11, 0x4, R6 ;  /* 0x000000040b087825 */ /* 0x001fd800078e0206 */
[----:B------:R-:W2:Y:S01]  /*0720*/  @P6 LDG.E R13, desc[UR10][R8.64] ;  /* 0x0000000a080d6981 */ /* 0x000ea2000c1e1900 */
[-C--:B------:R-:W-:Y:S02]  /*0730*/  LEA.HI R12, R5, R5.reuse, RZ, 0x1 ;  /* 0x00000005050c7211 */ /* 0x080fe400078f08ff */
[----:B------:R-:W-:Y:S02]  /*0740*/  SHF.R.S32.HI R10, RZ, 0x1f, R5 ;  /* 0x0000001fff0a7819 */ /* 0x000fe40000011405 */
[----:B------:R-:W-:Y:S02]  /*0750*/  SHF.R.U32.HI R12, RZ, 0x1, R12 ;  /* 0x00000001ff0c7819 */ /* 0x000fe4000001160c */
[----:B------:R-:W-:Y:S02]  /*0760*/  LEA.HI R14, R10, R5, RZ, 0x2 ;  /* 0x000000050a0e7211 */ /* 0x000fe400078f10ff */
[----:B------:R-:W-:Y:S02]  /*0770*/  LOP3.LUT R12, R12, 0x1, RZ, 0xc0, !PT ;  /* 0x000000010c0c7812 */ /* 0x000fe400078ec0ff */
[----:B------:R-:W-:-:S02]  /*0780*/  SHF.R.U32.HI R14, RZ, 0x2, R14 ;  /* 0x00000002ff0e7819 */ /* 0x000fc4000001160e */
[CC--:B------:R-:W-:Y:S02]  /*0790*/  LEA.HI R15, R10.reuse, R5.reuse, RZ, 0x3 ;  /* 0x000000050a0f7211 */ /* 0x0c0fe400078f18ff */
[----:B------:R-:W-:Y:S02]  /*07a0*/  LEA.HI R16, R10, R5, RZ, 0x4 ;  /* 0x000000050a107211 */ /* 0x000fe400078f20ff */
[----:B------:R-:W-:Y:S02]  /*07b0*/  ISETP.NE.U32.AND P5, PT, R12, 0x1, PT ;  /* 0x000000010c00780c */ /* 0x000fe40003fa5070 */
[----:B------:R-:W-:Y:S02]  /*07c0*/  LOP3.LUT R14, R14, 0x1, RZ, 0xc0, !PT ;  /* 0x000000010e0e7812 */ /* 0x000fe400078ec0ff */
[----:B------:R-:W-:Y:S02]  /*07d0*/  SHF.R.U32.HI R15, RZ, 0x3, R15 ;  /* 0x00000003ff0f7819 */ /* 0x000fe4000001160f */
[----:B------:R-:W-:-:S02]  /*07e0*/  SHF.R.U32.HI R16, RZ, 0x4, R16 ;  /* 0x00000004ff107819 */ /* 0x000fc40000011610 */
[-C--:B------:R-:W-:Y:S02]  /*07f0*/  LEA.HI R12, R10, R5.reuse, RZ, 0x5 ;  /* 0x000000050a0c7211 */ /* 0x080fe400078f28ff */
[----:B------:R-:W-:Y:S02]  /*0800*/  ISETP.NE.U32.AND P4, PT, R14, 0x1, PT ;  /* 0x000000010e00780c */ /* 0x000fe40003f85070 */
[----:B------:R-:W-:Y:S02]  /*0810*/  LOP3.LUT R15, R15, 0x1, RZ, 0xc0, !PT ;  /* 0x000000010f0f7812 */ /* 0x000fe400078ec0ff */
[----:B------:R-:W-:Y:S02]  /*0820*/  LOP3.LUT R16, R16, 0x1, RZ, 0xc0, !PT ;  /* 0x0000000110107812 */ /* 0x000fe400078ec0ff */
[----:B------:R-:W-:Y:S02]  /*0830*/  SHF.R.U32.HI R12, RZ, 0x5, R12 ;  /* 0x00000005ff0c7819 */ /* 0x000fe4000001160c */
[----:B------:R-:W-:-:S02]  /*0840*/  LEA.HI R14, R10, R5, RZ, 0x6 ;  /* 0x000000050a0e7211 */ /* 0x000fc400078f30ff */
[----:B------:R-:W-:Y:S02]  /*0850*/  ISETP.NE.U32.AND P3, PT, R15, 0x1, PT ;  /* 0x000000010f00780c */ /* 0x000fe40003f65070 */
[----:B------:R-:W-:Y:S01]  /*0860*/  ISETP.NE.U32.AND P2, PT, R16, 0x1, PT ;  /* 0x000000011000780c */ /* 0x000fe20003f45070 */
[----:B------:R-:W3:Y:S01]  /*0870*/  @P5 LDG.E R15, desc[UR10][R8.64+0x4] ;  /* 0x0000040a080f5981 */ /* 0x000ee2000c1e1900 */
[----:B------:R-:W-:Y:S02]  /*0880*/  LOP3.LUT R12, R12, 0x1, RZ, 0xc0, !PT ;  /* 0x000000010c0c7812 */ /* 0x000fe400078ec0ff */
[----:B------:R-:W-:Y:S01]  /*0890*/  SHF.R.U32.HI R14, RZ, 0x6, R14 ;  /* 0x00000006ff0e7819 */ /* 0x000fe2000001160e */
[----:B------:R-:W4:Y:S01]  /*08a0*/  @P4 LDG.E R17, desc[UR10][R8.64+0x8] ;  /* 0x0000080a08114981 */ /* 0x000f22000c1e1900 */
[----:B------:R-:W-:Y:S02]  /*08b0*/  LEA.HI R16, R10, R5, RZ, 0x7 ;  /* 0x000000050a107211 */ /* 0x000fe400078f38ff */
[----:B------:R-:W-:-:S02]  /*08c0*/  ISETP.NE.U32.AND P1, PT, R12, 0x1, PT ;  /* 0x000000010c00780c */ /* 0x000fc40003f25070 */
[----:B------:R-:W-:Y:S01]  /*08d0*/  LOP3.LUT R14, R14, 0x1, RZ, 0xc0, !PT ;  /* 0x000000010e0e7812 */ /* 0x000fe200078ec0ff */
[----:B------:R-:W5:Y:S01]  /*08e0*/  @P3 LDG.E R19, desc[UR10][R8.64+0xc] ;  /* 0x00000c0a08133981 */ /* 0x000f62000c1e1900 */
[----:B------:R-:W-:Y:S02]  /*08f0*/  SHF.R.U32.HI R16, RZ, 0x7, R16 ;  /* 0x00000007ff107819 */ /* 0x000fe40000011610 */
[----:B------:R-:W-:Y:S02]  /*0900*/  ISETP.NE.U32.AND P0, PT, R14, 0x1, PT ;  /* 0x000000010e00780c */ /* 0x000fe40003f05070 */
[----:B------:R-:W-:-:S05]  /*0910*/  LOP3.LUT R16, R16, 0x1, RZ, 0xc0, !PT ;  /* 0x0000000110107812 */ /* 0x000fca00078ec0ff */
[----:B------:R-:W5:Y:S06]  /*0920*/  @P1 LDG.E R21, desc[UR10][R8.64+0x14] ;  /* 0x0000140a08151981 */ /* 0x000f6c000c1e1900 */
[----:B------:R-:W5:Y:S01]  /*0930*/  @P0 LDG.E R23, desc[UR10][R8.64+0x18] ;  /* 0x0000180a08170981 */ /* 0x000f62000c1e1900 */
[----:B--2---:R-:W-:Y:S01]  /*0940*/  @P6 IMAD.IADD R4, R4, 0x1, R13 ;  /* 0x0000000104046824 */ /* 0x004fe200078e020d */
[----:B------:R-:W-:Y:S02]  /*0950*/  ISETP.NE.U32.AND P6, PT, R16, 0x1, PT ;  /* 0x000000011000780c */ /* 0x000fe40003fc5070 */
[----:B------:R-:W2:Y:S11]  /*0960*/  @P2 LDG.E R13, desc[UR10][R8.64+0x10] ;  /* 0x0000100a080d2981 */ /* 0x000eb6000c1e1900 */
[----:B------:R-:W2:Y:S01]  /*0970*/  @P6 LDG.E R25, desc[UR10][R8.64+0x1c] ;  /* 0x00001c0a08196981 */ /* 0x000ea2000c1e1900 */
[----:B------:R-:W-:-:S04]  /*0980*/  UIADD3 UR4, UPT, UPT, UR4, 0x8, URZ ;  /* 0x0000000804047890 */ /* 0x000fc8000fffe0ff */
[----:B------:R-:W-:Y:S01]  /*0990*/  UISETP.NE.AND UP0, UPT, UR4, URZ, UPT ;  /* 0x000000ff0400728c */ /* 0x000fe2000bf05270 */
[----:B------:R-:W-:Y:S01]  /*09a0*/  LEA.HI R5, R10, R5, RZ, 0x8 ;  /* 0x000000050a057211 */ /* 0x000fe200078f40ff */
[----:B---3--:R-:W-:-:S04]  /*09b0*/  @P5 IMAD.IADD R4, R4, 0x1, R15 ;  /* 0x0000000104045824 */ /* 0x008fc800078e020f */
[----:B----4-:R-:W-:-:S04]  /*09c0*/  @P4 IMAD.IADD R4, R4, 0x1, R17 ;  /* 0x0000000104044824 */ /* 0x010fc800078e0211 */
[----:B-----5:R-:W-:Y:S01]  /*09d0*/  @P3 IMAD.IADD R4, R4, 0x1, R19 ;  /* 0x0000000104043824 */ /* 0x020fe200078e0213 */
[----:B------:R-:W-:Y:S01]  /*09e0*/  SHF.R.S32.HI R5, RZ, 0x8, R5 ;  /* 0x00000008ff057819 */ /* 0x000fe20000011405 */
[----:B------:R-:W-:Y:S02]  /*09f0*/  VIADD R11, R11, 0x8 ;  /* 0x000000080b0b7836 */ /* 0x000fe40000000000 */
[----:B--2---:R-:W-:-:S04]  /*0a00*/  @P2 IMAD.IADD R4, R4, 0x1, R13 ;  /* 0x0000000104042824 */ /* 0x004fc800078e020d */
[----:B------:R-:W-:-:S04]  /*0a10*/  @P1 IMAD.IADD R4, R4, 0x1, R21 ;  /* 0x0000000104041824 */ /* 0x000fc800078e0215 */
[----:B------:R-:W-:-:S04]  /*0a20*/  @P0 IMAD.IADD R4, R4, 0x1, R23 ;  /* 0x0000000104040824 */ /* 0x000fc800078e0217 */
[----:B------:R-:W-:Y:S01]  /*0a30*/  @P6 IMAD.IADD R4, R4, 0x1, R25 ;  /* 0x0000000104046824 */ /* 0x000fe200078e0219 */
[----:B------:R-:W-:Y:S06]  /*0a40*/  BRA.U UP0, `(.L_x_9) ;  /* 0xfffffffd00287547 */ /* 0x000fec000b83ffff */
[----:B------:R-:W-:-:S05]  /*0a50*/  UMOV UR4, UR7 ;  /* 0x0000000700047c82 */ /* 0x000fca0008000000 */
.L_x_8:
[----:B------:R-:W-:-:S09]  /*0a60*/  UISETP.NE.AND UP0, UPT, UR6, URZ, UPT ;  /* 0x000000ff0600728c */ /* 0x000fd2000bf05270 */
[----:B------:R-:W-:Y:S05]  /*0a70*/  BRA.U !UP0, `(.L_x_10) ;  /* 0x0000000108fc7547 */ /* 0x000fea000b800000 */
[----:B------:R-:W0:Y:S01]  /*0a80*/  LDC R16, c[0x0][0x3a4] ;  /* 0x0000e900ff107b82 */ /* 0x000e220000000800 */
[----:B------:R-:W-:-:S04]  /*0a90*/  UIADD3 UR9, UPT, UPT, UR6, -0x1, URZ ;  /* 0xffffffff06097890 */ /* 0x000fc8000fffe0ff */
[----:B------:R-:W-:Y:S01]  /*0aa0*/  UISETP.GE.U32.AND UP0, UPT, UR9, 0x3, UPT ;  /* 0x000000030900788c */ /* 0x000fe2000bf06070 */
[----:B0-----:R-:W-:-:S08]  /*0ab0*/  LOP3.LUT P4, R14, R16, 0x3, RZ, 0xc0, !PT ;  /* 0x00000003100e7812 */ /* 0x001fd0000788c0ff */
[----:B------:R-:W-:Y:S05]  /*0ac0*/  BRA.U !UP0, `(.L_x_11) ;  /* 0x0000000108747547 */ /* 0x000fea000b800000 */
[----:B------:R-:W0:Y:S01]  /*0ad0*/  LDC.64 R6, c[0x0][0x398] ;  /* 0x0000e600ff067b82 */ /* 0x000e220000000a00 */
[----:B------:R-:W-:Y:S02]  /*0ae0*/  SHF.R.S32.HI R12, RZ, 0x1f, R5 ;  /* 0x0000001fff0c7819 */ /* 0x000fe40000011405 */
[CC--:B------:R-:W-:Y:S02]  /*0af0*/  LEA.HI R8, R5.reuse, R5.reuse, RZ, 0x1 ;  /* 0x0000000505087211 */ /* 0x0c0fe400078f08ff */
[----:B------:R-:W-:Y:S02]  /*0b00*/  LOP3.LUT R10, R5, 0x1, RZ, 0xc0, !PT ;  /* 0x00000001050a7812 */ /* 0x000fe400078ec0ff */
[----:B------:R-:W-:Y:S02]  /*0b10*/  LEA.HI R9, R12, R5, RZ, 0x2 ;  /* 0x000000050c097211 */ /* 0x000fe400078f10ff */
[----:B------:R-:W-:Y:S02]  /*0b20*/  SHF.R.U32.HI R8, RZ, 0x1, R8 ;  /* 0x00000001ff087819 */ /* 0x000fe40000011608 */
[----:B------:R-:W-:-:S02]  /*0b30*/  ISETP.NE.U32.AND P0, PT, R10, 0x1, PT ;  /* 0x000000010a00780c */ /* 0x000fc40003f05070 */
[----:B------:R-:W-:Y:S01]  /*0b40*/  SHF.R.U32.HI R10, RZ, 0x2, R9 ;  /* 0x00000002ff0a7819 */ /* 0x000fe20000011609 */
[----:B------:R-:W-:Y:S01]  /*0b50*/  VIADD R9, R2, UR4 ;  /* 0x0000000402097c36 */ /* 0x000fe20008000000 */
[----:B------:R-:W-:Y:S02]  /*0b60*/  LOP3.LUT R8, R8, 0x1, RZ, 0xc0, !PT ;  /* 0x0000000108087812 */ /* 0x000fe400078ec0ff */
[----:B------:R-:W-:Y:S02]  /*0b70*/  LEA.HI R11, R12, R5, RZ, 0x3 ;  /* 0x000000050c0b7211 */ /* 0x000fe400078f18ff */
[----:B------:R-:W-:Y:S02]  /*0b80*/  LOP3.LUT R10, R10, 0x1, RZ, 0xc0, !PT ;  /* 0x000000010a0a7812 */ /* 0x000fe400078ec0ff */
[----:B------:R-:W-:Y:S02]  /*0b90*/  ISETP.NE.U32.AND P1, PT, R8, 0x1, PT ;  /* 0x000000010800780c */ /* 0x000fe40003f25070 */
[----:B------:R-:W-:Y:S01]  /*0ba0*/  SHF.R.U32.HI R11, RZ, 0x3, R11 ;  /* 0x00000003ff0b7819 */ /* 0x000fe2000001160b */
[----:B0-----:R-:W-:Y:S01]  /*0bb0*/  IMAD.WIDE R6, R9, 0x4, R6 ;  /* 0x0000000409067825 */ /* 0x001fe200078e0206 */
[----:B------:R-:W-:-:S02]  /*0bc0*/  ISETP.NE.U32.AND P2, PT, R10, 0x1, PT ;  /* 0x000000010a00780c */ /* 0x000fc40003f45070 */
[----:B------:R-:W-:Y:S02]  /*0bd0*/  LOP3.LUT R11, R11, 0x1, RZ, 0xc0, !PT ;  /* 0x000000010b0b7812 */ /* 0x000fe400078ec0ff */
[----:B------:R-:W2:Y:S02]  /*0be0*/  @P0 LDG.E R9, desc[UR10][R6.64] ;  /* 0x0000000a06090981 */ /* 0x000ea4000c1e1900 */
[----:B------:R-:W-:-:S03]  /*0bf0*/  ISETP.NE.U32.AND P3, PT, R11, 0x1, PT ;  /* 0x000000010b00780c */ /* 0x000fc60003f65070 */
[----:B------:R-:W3:Y:S04]  /*0c00*/  @P1 LDG.E R11, desc[UR10][R6.64+0x4] ;  /* 0x0000040a060b1981 */ /* 0x000ee8000c1e1900 */
[----:B------:R-:W4:Y:S06]  /*0c10*/  @P2 LDG.E R13, desc[UR10][R6.64+0x8] ;  /* 0x0000080a060d2981 */ /* 0x000f2c000c1e1900 */
[----:B------:R-:W5:Y:S01]  /*0c20*/  @P3 LDG.E R15, desc[UR10][R6.64+0xc] ;  /* 0x00000c0a060f3981 */ /* 0x000f62000c1e1900 */
[----:B------:R-:W-:Y:S01]  /*0c30*/  LEA.HI R5, R12, R5, RZ, 0x4 ;  /* 0x000000050c057211 */ /* 0x000fe200078f20ff */
[----:B------:R-:W-:-:S03]  /*0c40*/  UIADD3 UR4, UPT, UPT, UR4, 0x4, URZ ;  /* 0x0000000404047890 */ /* 0x000fc6000fffe0ff */
[----:B------:R-:W-:Y:S01]  /*0c50*/  SHF.R.S32.HI R5, RZ, 0x4, R5 ;  /* 0x00000004ff057819 */ /* 0x000fe20000011405 */
[----:B--2---:R-:W-:-:S04]  /*0c60*/  @P0 IMAD.IADD R4, R4, 0x1, R9 ;  /* 0x0000000104040824 */ /* 0x004fc800078e0209 */
[----:B---3--:R-:W-:-:S04]  /*0c70*/  @P1 IMAD.IADD R4, R4, 0x1, R11 ;  /* 0x0000000104041824 */ /* 0x008fc800078e020b */
[----:B----4-:R-:W-:-:S04]  /*0c80*/  @P2 IMAD.IADD R4, R4, 0x1, R13 ;  /* 0x0000000104042824 */ /* 0x010fc800078e020d */
[----:B-----5:R-:W-:-:S07]  /*0c90*/  @P3 IMAD.IADD R4, R4, 0x1, R15 ;  /* 0x0000000104043824 */ /* 0x020fce00078e020f */
.L_x_11:
[----:B------:R-:W-:Y:S05]  /*0ca0*/  @!P4 BRA `(.L_x_10) ;  /* 0x000000000070c947 */ /* 0x000fea0003800000 */
[----:B------:R-:W-:Y:S02]  /*0cb0*/  ISETP.NE.AND P1, PT, R14, 0x1, PT ;  /* 0x000000010e00780c */ /* 0x000fe40003f25270 */
[----:B------:R-:W-:-:S11]  /*0cc0*/  LOP3.LUT P0, RZ, R16, 0x1, RZ, 0xc0, !PT ;  /* 0x0000000110ff7812 */ /* 0x000fd6000780c0ff */
[----:B------:R-:W-:Y:S05]  /*0cd0*/  @!P1 BRA `(.L_x_12) ;  /* 0x0000000000449947 */ /* 0x000fea0003800000 */
[----:B------:R-:W0:Y:S01]  /*0ce0*/  LDC.64 R6, c[0x0][0x398] ;  /* 0x0000e600ff067b82 */ /* 0x000e220000000a00 */
[C---:B------:R-:W-:Y:S02]  /*0cf0*/  LEA.HI R8, R5.reuse, R5, RZ, 0x1 ;  /* 0x0000000505087211 */ /* 0x040fe400078f08ff */
[----:B------:R-:W-:Y:S02]  /*0d00*/  LOP3.LUT R9, R5, 0x1, RZ, 0xc0, !PT ;  /* 0x0000000105097812 */ /* 0x000fe400078ec0ff */
[----:B------:R-:W-:Y:S02]  /*0d10*/  SHF.R.U32.HI R8, RZ, 0x1, R8 ;  /* 0x00000001ff087819 */ /* 0x000fe40000011608 */
[----:B------:R-:W-:Y:S01]  /*0d20*/  ISETP.NE.U32.AND P1, PT, R9, 0x1, PT ;  /* 0x000000010900780c */ /* 0x000fe20003f25070 */
[----:B------:R-:W-:Y:S01]  /*0d30*/  VIADD R9, R2, UR4 ;  /* 0x0000000402097c36 */ /* 0x000fe20008000000 */
[----:B------:R-:W-:-:S04]  /*0d40*/  LOP3.LUT R8, R8, 0x1, RZ, 0xc0, !PT ;  /* 0x0000000108087812 */ /* 0x000fc800078ec0ff */
[----:B------:R-:W-:Y:S01]  /*0d50*/  ISETP.NE.U32.AND P2, PT, R8, 0x1, PT ;  /* 0x000000010800780c */ /* 0x000fe20003f45070 */
[----:B0-----:R-:W-:-:S06]  /*0d60*/  IMAD.WIDE R6, R9, 0x4, R6 ;  /* 0x0000000409067825 */ /* 0x001fcc00078e0206 */
[----:B------:R-:W2:Y:S06]  /*0d70*/  @P1 LDG.E R9, desc[UR10][R6.64] ;  /* 0x0000000a06091981 */ /* 0x000eac000c1e1900 */
[----:B------:R-:W3:Y:S01]  /*0d80*/  @P2 LDG.E R11, desc[UR10][R6.64+0x4] ;  /* 0x0000040a060b2981 */ /* 0x000ee2000c1e1900 */
[----:B------:R-:W-:Y:S01]  /*0d90*/  SHF.R.S32.HI R8, RZ, 0x1f, R5 ;  /* 0x0000001fff087819 */ /* 0x000fe20000011405 */
[----:B------:R-:W-:-:S03]  /*0da0*/  UIADD3 UR4, UPT, UPT, UR4, 0x2, URZ ;  /* 0x0000000204047890 */ /* 0x000fc6000fffe0ff */
[----:B------:R-:W-:-:S04]  /*0db0*/  LEA.HI R5, R8, R5, RZ, 0x2 ;  /* 0x0000000508057211 */ /* 0x000fc800078f10ff */
[----:B------:R-:W-:Y:S01]  /*0dc0*/  SHF.R.S32.HI R5, RZ, 0x2, R5 ;  /* 0x00000002ff057819 */ /* 0x000fe20000011405 */
[----:B--2---:R-:W-:-:S04]  /*0dd0*/  @P1 IMAD.IADD R4, R4, 0x1, R9 ;  /* 0x0000000104041824 */ /* 0x004fc800078e0209 */
[----:B---3--:R-:W-:-:S07]  /*0de0*/  @P2 IMAD.IADD R4, R4, 0x1, R11 ;  /* 0x0000000104042824 */ /* 0x008fce00078e020b */
.L_x_12:
[----:B------:R-:W-:-:S04]  /*0df0*/  LOP3.LUT R5, R5, 0x1, RZ, 0xc0, !PT ;  /* 0x0000000105057812 */ /* 0x000fc800078ec0ff */
[----:B------:R-:W-:-:S13]  /*0e00*/  ISETP.EQ.U32.OR P0, PT, R5, 0x1, !P0 ;  /* 0x000000010500780c */ /* 0x000fda0004702470 */
[----:B------:R-:W-:Y:S05]  /*0e10*/  @P0 BRA `(.L_x_10) ;  /* 0x0000000000140947 */ /* 0x000fea0003800000 */
[----:B------:R-:W0:Y:S01]  /*0e20*/  LDC.64 R6, c[0x0][0x398] ;  /* 0x0000e600ff067b82 */ /* 0x000e220000000a00 */
[----:B------:R-:W-:-:S04]  /*0e30*/  VIADD R5, R2, UR4 ;  /* 0x0000000402057c36 */ /* 0x000fc80008000000 */
[----:B0-----:R-:W-:-:S06]  /*0e40*/  IMAD.WIDE R6, R5, 0x4, R6 ;  /* 0x0000000405067825 */ /* 0x001fcc00078e0206 */
[----:B------:R-:W2:Y:S02]  /*0e50*/  LDG.E R7, desc[UR10][R6.64] ;  /* 0x0000000a06077981 */ /* 0x000ea4000c1e1900 */
[----:B--2---:R-:W-:-:S07]  /*0e60*/  IMAD.IADD R4, R4, 0x1, R7 ;  /* 0x0000000104047824 */ /* 0x004fce00078e0207 */
.L_x_10:
[----:B------:R-:W0:Y:S02]  /*0e70*/  LDC.64 R6, c[0x0][0x3a8] ;  /* 0x0000ea00ff067b82 */ /* 0x000e240000000a00 */
[----:B0-----:R-:W-:-:S05]  /*0e80*/  IMAD.WIDE.U32 R6, R3, 0x4, R6 ;  /* 0x0000000403067825 */ /* 0x001fca00078e0006 */
[----:B------:R-:W2:Y:S04]  /*0e90*/  LDG.E R5, desc[UR10][R6.64] ;  /* 0x0000000a06057981 */ /* 0x000ea8000c1e1900 */
[----:B------:R-:W2:Y:S01]  /*0ea0*/  LDG.E R8, desc[UR10][R6.64+0x4] ;  /* 0x0000040a06087981 */ /* 0x000ea2000c1e1900 */
[----:B------:R-:W-:Y:S02]  /*0eb0*/  VIADD R3, R3, 0x1 ;  /* 0x0000000103037836 */ /* 0x000fe40000000000 */
[----:B--2---:R-:W-:-:S05]  /*0ec0*/  IMAD.IADD R8, R8, 0x1, -R5 ;  /* 0x0000000108087824 */ /* 0x004fca00078e0a05 */
[----:B------:R-:W-:-:S13]  /*0ed0*/  ISETP.GE.AND P0, PT, R8, 0x1, PT ;  /* 0x000000010800780c */ /* 0x000fda0003f06270 */
[----:B------:R-:W-:Y:S05]  /*0ee0*/  @!P0 BRA `(.L_x_13) ;  /* 0x0000000400908947 */ /* 0x000fea0003800000 */
[----:B------:R-:W0:Y:S01]  /*0ef0*/  LDC.64 R6, c[0x0][0x380] ;  /* 0x0000e000ff067b82 */ /* 0x000e220000000a00 */
[----:B------:R-:W1:Y:S01]  /*0f00*/  LDCU UR4, c[0x0][0x390] ;  /* 0x00007200ff0477ac */ /* 0x000e620008000800 */
[----:B------:R-:W-:Y:S02]  /*0f10*/  IMAD.MOV.U32 R10, RZ, RZ, R5 ;  /* 0x000000ffff0a7224 */ /* 0x000fe400078e0005 */
[----:B------:R-:W-:Y:S01]  /*0f20*/  IMAD.MOV.U32 R11, RZ, RZ, R8 ;  /* 0x000000ffff0b7224 */ /* 0x000fe200078e0008 */
[----:B------:R-:W2:Y:S04]  /*0f30*/  LDCU UR12, c[0x0][0x390] ;  /* 0x00007200ff0c77ac */ /* 0x000ea80008000800 */
[----:B------:R-:W-:-:S05]  /*0f40*/  LEA.HI R5, R11, R10, RZ, 0x1f ;  /* 0x0000000a0b057211 */ /* 0x000fca00078ff8ff */
[----:B-1----:R-:W-:-:S04]  /*0f50*/  IMAD R9, R5, UR4, RZ ;  /* 0x0000000405097c24 */ /* 0x002fc8000f8e02ff */
[----:B0-----:R-:W-:-:S06]  /*0f60*/  IMAD.WIDE R6, R9, 0x4, R6 ;  /* 0x0000000409067825 */ /* 0x001fcc00078e0206 */
[----:B------:R-:W3:Y:S01]  /*0f70*/  LDG.E R7, desc[UR10][R6.64+0x30] ;  /* 0x0000300a06077981 */ /* 0x000ee2000c1e1900 */
[----:B------:R-:W-:Y:S01]  /*0f80*/  BSSY.RECONVERGENT B0, `(.L_x_13) ;  /* 0x000005a000007945 */ /* 0x000fe20003800200 */
[----:B---3--:R-:W-:-:S05]  /*0f90*/  IMAD.IADD R8, R4, 0x1, -R7 ;  /* 0x0000000104087824 */ /* 0x008fca00078e0a07 */
[C---:B------:R-:W-:Y:S02]  /*0fa0*/  ISETP.NE.AND P1, PT, R8.reuse, RZ, PT ;  /* 0x000000ff0800720c */ /* 0x040fe40003f25270 */
[----:B------:R-:W-:-:S11]  /*0fb0*/  ISETP.GT.AND P0, PT, R8, RZ, PT ;  /* 0x000000ff0800720c */ /* 0x000fd60003f04270 */
[----:B--2---:R-:W-:Y:S05]  /*0fc0*/  @!P1 BRA `(.L_x_14) ;  /* 0x00000000003c9947 */ /* 0x004fea0003800000 */
[----:B------:R-:W0:Y:S02]  /*0fd0*/  LDC.64 R6, c[0x0][0x380] ;  /* 0x0000e000ff067b82 */ /* 0x000e240000000a00 */
.L_x_16:
[----:B------:R-:W-:Y:S02]  /*0fe0*/  VIADD R8, R11, 0xffffffff ;  /* 0xffffffff0b087836 */ /* 0x000fe40000000000 */
[----:B------:R-:W-:Y:S02]  /*0ff0*/  @!P0 IMAD.MOV R8, RZ, RZ, R11 ;  /* 0x000000ffff088224 */ /* 0x000fe400078e020b */
[----:B------:R-:W-:-:S03]  /*1000*/  @P0 VIADD R10, R5, 0x1 ;  /* 0x00000001050a0836 */ /* 0x000fc60000000000 */
[----:B------:R-:W-:-:S13]  /*1010*/  ISETP.GE.U32.AND P1, PT, R8, 0x2, PT ;  /* 0x000000020800780c */ /* 0x000fda0003f26070 */
[----:B------:R-:W-:Y:S05]  /*1020*/  @!P1 BRA `(.L_x_15) ;  /* 0x00000004003c9947 */ /* 0x000fea0003800000 */
[----:B------:R-:W-:-:S04]  /*1030*/  SHF.R.U32.HI R11, RZ, 0x1, R8 ;  /* 0x00000001ff0b7819 */ /* 0x000fc80000011608 */
[----:B------:R-:W-:-:S05]  /*1040*/  LEA.HI R5, R11, R10, RZ, 0x1f ;  /* 0x0000000a0b057211 */ /* 0x000fca00078ff8ff */
[----:B------:R-:W-:-:S04]  /*1050*/  IMAD R9, R5, UR12, RZ ;  /* 0x0000000c05097c24 */ /* 0x000fc8000f8e02ff */
[----:B0-----:R-:W-:-:S06]  /*1060*/  IMAD.WIDE R8, R9, 0x4, R6 ;  /* 0x0000000409087825 */ /* 0x001fcc00078e0206 */
[----:B------:R-:W2:Y:S02]  /*1070*/  LDG.E R9, desc[UR10][R8.64+0x30] ;  /* 0x0000300a08097981 */ /* 0x000ea4000c1e1900 */
[----:B--2---:R-:W-:-:S05]  /*1080*/  IMAD.IADD R12, R4, 0x1, -R9 ;  /* 0x00000001040c7824 */ /* 0x004fca00078e0a09 */
[C---:B------:R-:W-:Y:S02]  /*1090*/  ISETP.NE.AND P1, PT, R12.reuse, RZ, PT ;  /* 0x000000ff0c00720c */ /* 0x040fe40003f25270 */
[----:B------:R-:W-:-:S11]  /*10a0*/  ISETP.GT.AND P0, PT, R12, RZ, PT ;  /* 0x000000ff0c00720c */ /* 0x000fd60003f04270 */
[----:B------:R-:W-:Y:S05]  /*10b0*/  @P1 BRA `(.L_x_16) ;  /* 0xfffffffc00c81947 */ /* 0x000fea000383ffff */
.L_x_14:
[----:B------:R-:W-:-:S13]  /*10c0*/  ISETP.NE.AND P0, PT, R5, -0x1, PT ;  /* 0xffffffff0500780c */ /* 0x000fda0003f05270 */
[----:B------:R-:W-:Y:S05]  /*10d0*/  @!P0 BRA `(.L_x_15) ;  /* 0x0000000400108947 */ /* 0x000fea0003800000 */
[----:B------:R-:W0:Y:S01]  /*10e0*/  LDC R14, c[0x0][0x390] ;  /* 0x0000e400ff0e7b82 */ /* 0x000e220000000800 */
[----:B------:R-:W-:Y:S01]  /*10f0*/  BSSY.RECONVERGENT B1, `(.L_x_17) ;  /* 0x0000012000017945 */ /* 0x000fe20003800200 */
[----:B------:R-:W-:-:S06]  /*1100*/  VIMNMX R12, PT, PT, RZ, R5, PT ;  /* 0x00000005ff0c7248 */ /* 0x000fcc0003fe0100 */
[----:B------:R-:W1:Y:S02]  /*1110*/  LDC.64 R6, c[0x0][0x380] ;  /* 0x0000e000ff067b82 */ /* 0x000e640000000a00 */
.L_x_19:
[----:B------:R-:W-:Y:S01]  /*1120*/  ISETP.GE.AND P0, PT, R5, 0x1, PT ;  /* 0x000000010500780c */ /* 0x000fe20003f06270 */
[----:B------:R-:W-:Y:S02]  /*1130*/  IMAD.MOV.U32 R13, RZ, RZ, R5 ;  /* 0x000000ffff0d7224 */ /* 0x000fe400078e0005 */
[----:B------:R-:W-:-:S10]  /*1140*/  IMAD.MOV.U32 R8, RZ, RZ, R12 ;  /* 0x000000ffff087224 */ /* 0x000fd400078e000c */
        /* <DEDUP_REMOVED lines=12> */
.L_x_18:
[----:B------:R-:W-:Y:S05]  /*1210*/  BSYNC.RECONVERGENT B1 ;  /* 0x0000000000017941 */ /* 0x000fea0003800200 */
.L_x_17:
[----:B------:R-:W2:Y:S02]  /*1220*/  LDCU UR4, c[0x0][0x388] ;  /* 0x00007100ff0477ac */ /* 0x000ea40008000800 */
[----:B--2---:R-:W-:-:S13]  /*1230*/  ISETP.GE.AND P0, PT, R8, UR4, PT ;  /* 0x0000000408007c0c */ /* 0x004fda000bf06270 */
[----:B------:R-:W-:Y:S05]  /*1240*/  @P0 BRA `(.L_x_15) ;  /* 0x0000000000b40947 */ /* 0x000fea0003800000 */
.L_x_26:
[----:B0-2---:R-:W2:Y:S01]  /*1250*/  LDC R5, c[0x0][0x38c] ;  /* 0x0000e300ff057b82 */ /* 0x005ea20000000800 */
[----:B------:R-:W2:Y:S07]  /*1260*/  LDCU UR4, c[0x0][0x390] ;  /* 0x00007200ff0477ac */ /* 0x000eae0008000800 */
[----:B-1----:R-:W1:Y:S01]  /*1270*/  LDC.64 R6, c[0x0][0x380] ;  /* 0x0000e000ff067b82 */ /* 0x002e620000000a00 */
[----:B--2---:R-:W-:-:S04]  /*1280*/  IMAD R5, R8, UR4, R5 ;  /* 0x0000000408057c24 */ /* 0x004fc8000f8e0205 */
[----:B-1----:R-:W-:-:S05]  /*1290*/  IMAD.WIDE R6, R5, 0x4, R6 ;  /* 0x0000000405067825 */ /* 0x002fca00078e0206 */
[----:B------:R-:W2:Y:S02]  /*12a0*/  LDG.E R5, desc[UR10][R6.64+0x4] ;  /* 0x0000040a06057981 */ /* 0x000ea4000c1e1900 */
[----:B--2---:R-:W-:-:S13]  /*12b0*/  ISETP.NE.AND P0, PT, R5, R4, PT ;  /* 0x000000040500720c */ /* 0x004fda0003f05270 */
[----:B------:R-:W-:Y:S05]  /*12c0*/  @P0 BRA `(.L_x_15) ;  /* 0x0000000000940947 */ /* 0x000fea0003800000 */
[----:B------:R-:W1:Y:S01]  /*12d0*/  LDC.64 R12, c[0x0][0x380] ;  /* 0x0000e000ff0c7b82 */ /* 0x000e620000000a00 */
[----:B------:R-:W-:Y:S01]  /*12e0*/  BSSY.RECONVERGENT B1, `(.L_x_20) ;  /* 0x0000014000017945 */ /* 0x000fe20003800200 */
[----:B------:R-:W-:-:S06]  /*12f0*/  IMAD.MOV.U32 R5, RZ, RZ, RZ ;  /* 0x000000ffff057224 */ /* 0x000fcc00078e00ff */
[----:B------:R-:W2:Y:S02]  /*1300*/  LDC.64 R10, c[0x0][0x398] ;  /* 0x0000e600ff0a7b82 */ /* 0x000ea40000000a00 */
.L_x_23:
[----:B------:R-:W3:Y:S02]  /*1310*/  LDCU UR4, c[0x0][0x390] ;  /* 0x00007200ff0477ac */ /* 0x000ee40008000800 */
[----:B---3--:R-:W-:-:S04]  /*1320*/  IMAD R15, R8, UR4, R5 ;  /* 0x00000004080f7c24 */ /* 0x008fc8000f8e0205 */
[----:B01----:R-:W-:-:S05]  /*1330*/  IMAD.WIDE R14, R15, 0x4, R12 ;  /* 0x000000040f0e7825 */ /* 0x003fca00078e020c */
[----:B------:R-:W3:Y:S01]  /*1340*/  LDG.E R9, desc[UR10][R14.64] ;  /* 0x0000000a0e097981 */ /* 0x000ee2000c1e1900 */
[----:B------:R-:W-:Y:S01]  /*1350*/  BSSY.RECONVERGENT B2, `(.L_x_21) ;  /* 0x0000008000027945 */ /* 0x000fe20003800200 */
[----:B------:R-:W-:Y:S02]  /*1360*/  PLOP3.LUT P0, PT, PT, PT, PT, 0x80, 0x8 ;  /* 0x000000000008781c */ /* 0x000fe40003f0f070 */
[----:B---3--:R-:W-:-:S13]  /*1370*/  ISETP.NE.AND P1, PT, R9, -0x1, PT ;  /* 0xffffffff0900780c */ /* 0x008fda0003f25270 */
[----:B------:R-:W-:Y:S05]  /*1380*/  @!P1 BRA `(.L_x_22) ;  /* 0x0000000000109947 */ /* 0x000fea0003800000 */
[----:B------:R-:W-:-:S04]  /*1390*/  IMAD.IADD R15, R2, 0x1, R5 ;  /* 0x00000001020f7824 */ /* 0x000fc800078e0205 */
[----:B--2---:R-:W-:-:S06]  /*13a0*/  IMAD.WIDE R14, R15, 0x4, R10 ;  /* 0x000000040f0e7825 */ /* 0x004fcc00078e020a */
[----:B------:R-:W2:Y:S02]  /*13b0*/  LDG.E R14, desc[UR10][R14.64] ;  /* 0x0000000a0e0e7981 */ /* 0x000ea4000c1e1900 */
[----:B--2---:R-:W-:-:S13]  /*13c0*/  ISETP.EQ.AND P0, PT, R9, R14, PT ;  /* 0x0000000e0900720c */ /* 0x004fda0003f02270 */
.L_x_22:
[----:B------:R-:W-:Y:S05]  /*13d0*/  BSYNC.RECONVERGENT B2 ;  /* 0x0000000000027941 */ /* 0x000fea0003800200 */
.L_x_21:
[----:B------:R-:W0:Y:S01]  /*13e0*/  LDCU UR4, c[0x0][0x3a4] ;  /* 0x00007480ff0477ac */ /* 0x000e220008000800 */
[----:B------:R-:W-:-:S05]  /*13f0*/  VIADD R5, R5, 0x1 ;  /* 0x0000000105057836 */ /* 0x000fca0000000000 */
[----:B0-----:R-:W-:-:S13]  /*1400*/  ISETP.LT.AND P1, PT, R5, UR4, PT ;  /* 0x0000000405007c0c */ /* 0x001fda000bf21270 */
[----:B------:R-:W-:Y:S05]  /*1410*/  @P0 BRA P1, `(.L_x_23) ;  /* 0xfffffffc00bc0947 */ /* 0x000fea000083ffff */
[----:B------:R-:W-:Y:S05]  /*1420*/  BSYNC.RECONVERGENT B1 ;  /* 0x0000000000017941 */ /* 0x000fea0003800200 */
.L_x_20:
[----:B------:R-:W-:Y:S04]  /*1430*/  BSSY.RECONVERGENT B1, `(.L_x_24) ;  /* 0x000000a000017945 */ /* 0x000fe80003800200 */
[----:B------:R-:W-:Y:S05]  /*1440*/  @!P0 BRA `(.L_x_25) ;  /* 0x0000000000208947 */ /* 0x000fea0003800000 */
[----:B------:R-:W3:Y:S01]  /*1450*/  LDG.E R7, desc[UR10][R6.64+-0x4] ;  /* 0xfffffc0a06077981 */ /* 0x000ee2000c1e1900 */
[----:B--2---:R-:W0:Y:S01]  /*1460*/  LDC.64 R10, c[0x0][0x3b8] ;  /* 0x0000ee00ff0a7b82 */ /* 0x004e220000000a00 */
[----:B------:R-:W3:Y:S02]  /*1470*/  LDCU UR4, c[0x0][0x3c0] ;  /* 0x00007800ff0477ac */ /* 0x000ee40008000800 */
[----:B---3--:R-:W-:-:S04]  /*1480*/  IMAD R5, R0, UR4, R7 ;  /* 0x0000000400057c24 */ /* 0x008fc8000f8e0207 */
[----:B0-----:R-:W-:-:S05]  /*1490*/  IMAD.WIDE R10, R5, 0x4, R10 ;  /* 0x00000004050a7825 */ /* 0x001fca00078e020a */
[----:B------:R-:W2:Y:S02]  /*14a0*/  LDG.E R5, desc[UR10][R10.64] ;  /* 0x0000000a0a057981 */ /* 0x000ea4000c1e1900 */
[----:B--2---:R-:W-:-:S05]  /*14b0*/  VIADD R5, R5, 0x1 ;  /* 0x0000000105057836 */ /* 0x004fca0000000000 */
[----:B------:R0:W-:Y:S02]  /*14c0*/  STG.E desc[UR10][R10.64], R5 ;  /* 0x000000050a007986 */ /* 0x0001e4000c10190a */
.L_x_25:
[----:B------:R-:W-:Y:S05]  /*14d0*/  BSYNC.RECONVERGENT B1 ;  /* 0x0000000000017941 */ /* 0x000fea0003800200 */
.L_x_24:
[----:B------:R-:W1:Y:S01]  /*14e0*/  LDCU UR4, c[0x0][0x388] ;  /* 0x00007100ff0477ac */ /* 0x000e620008000800 */
[----:B------:R-:W-:-:S05]  /*14f0*/  VIADD R8, R8, 0x1 ;  /* 0x0000000108087836 */ /* 0x000fca0000000000 */
[----:B-1----:R-:W-:-:S13]  /*1500*/  ISETP.NE.AND P0, PT, R8, UR4, PT ;  /* 0x0000000408007c0c */ /* 0x002fda000bf05270 */
[----:B------:R-:W-:Y:S05]  /*1510*/  @P0 BRA `(.L_x_26) ;  /* 0xfffffffc004c0947 */ /* 0x000fea000383ffff */
.L_x_15:
[----:B------:R-:W-:Y:S05]  /*1520*/  BSYNC.RECONVERGENT B0 ;  /* 0x0000000000007941 */ /* 0x000fea0003800200 */
.L_x_13:
[----:B------:R-:W3:Y:S02]  /*1530*/  LDCU UR4, c[0x0][0x3b0] ;  /* 0x00007600ff0477ac */ /* 0x000ee40008000800 */
[----:B---3--:R-:W-:-:S13]  /*1540*/  ISETP.NE.AND P0, PT, R3, UR4, PT ;  /* 0x0000000403007c0c */ /* 0x008fda000bf05270 */
[----:B------:R-:W-:Y:S05]  /*1550*/  @!P0 EXIT ;  /* 0x000000000000894d */ /* 0x000fea0003800000 */
[----:B------:R-:W-:Y:S05]  /*1560*/  BRA `(.L_x_27) ;  /* 0xfffffff000347947 */ /* 0x000fea000383ffff */
.L_x_28:
[----:B------:R-:W-:-:S00]  /*1570*/  BRA `(.L_x_28) ;  /* 0xfffffffc00fc7947 */ /* 0x000fc0000383ffff */
[----:B------:R-:W-:-:S00]  /*1580*/  NOP ;  /* 0x0000000000007918 */ /* 0x000fc00000000000 */
[----:B------:R-:W-:-:S00]  /*1590*/  NOP ;  /* 0x0000000000007918 */ /* 0x000fc00000000000 */
[----:B------:R-:W-:-:S00]  /*15a0*/  NOP ;  /* 0x0000000000007918 */ /* 0x000fc00000000000 */
[----:B------:R-:W-:-:S00]  /*15b0*/  NOP ;  /* 0x0000000000007918 */ /* 0x000fc00000000000 */
[----:B------:R-:W-:-:S00]  /*15c0*/  NOP ;  /* 0x0000000000007918 */ /* 0x000fc00000000000 */
[----:B------:R-:W-:-:S00]  /*15d0*/  NOP ;  /* 0x0000000000007918 */ /* 0x000fc00000000000 */
[----:B------:R-:W-:-:S00]  /*15e0*/  NOP ;  /* 0x0000000000007918 */ /* 0x000fc00000000000 */
[----:B------:R-:W-:-:S00]  /*15f0*/  NOP ;  /* 0x0000000000007918 */ /* 0x000fc00000000000 */
.L_x_29:


//--------------------- .nv.shared.reserved.0     --------------------------
	.section	.nv.shared.reserved.0,"aw",@nobits
	.weak		__nv_reservedSMEM_offset_0_alias
	.size		__nv_reservedSMEM_offset_0_alias, 0, 64
	.other		__nv_reservedSMEM_offset_0_alias,@"STO_CUDA_RESERVED_SHARED STV_DEFAULT"
__nv_reservedSMEM_offset_0_alias:
	.zero		0
	.zero		64


//--------------------- .nv.constant0._Z13search_kernelPiiiiS_iiS_iS_i --------------------------
	.section	.nv.constant0._Z13search_kernelPiiiiS_iiS_iS_i,"a",@progbits
	.sectionflags	@""
	.align	4
.nv.constant0._Z13search_kernelPiiiiS_iiS_iS_i:
	.zero		964


//--------------------- SYMBOLS --------------------------

	.type		.nv.reservedSmem.offset0,@object
	.size		.nv.reservedSmem.offset0,0x4
